	.target	sm_90a

	.elftype	@"ET_EXEC"


//--------------------- .note.nv.tkinfo           --------------------------
	.section	.note.nv.tkinfo,"",@"SHT_NOTE"
	.sectionflags	@"SHF_NOTE_NV_TKINFO"
	.tkinfo
        /*0018*/ 	.word	0x00000002
        /*0030*/ 	.string	""
        /*0030*/ 	.string	"ptxas"
        /*0030*/ 	.string	"Cuda compilation tools, release 13.0, V13.0.88"
        /*0030*/ 	.string	"Build cuda_13.0.r13.0/compiler.36424714_0"
        /*0030*/ 	.string	"-arch sm_90a -m 64 "



//--------------------- .note.nv.cuinfo           --------------------------
	.section	.note.nv.cuinfo,"",@"SHT_NOTE"
	.sectionflags	@"SHF_NOTE_NV_CUINFO"
        /*0018*/ 	.short	0x0002
        /*001a*/ 	.short	0x005a
        /*001c*/ 	.short	0x0082
	.zero		2


//--------------------- .nv.info                  --------------------------
	.section	.nv.info,"",@"SHT_CUDA_INFO"
	.align	4


	//----- nvinfo : EIATTR_REGCOUNT
	.align		4
        /*0000*/ 	.byte	0x04, 0x2f
        /*0002*/ 	.short	(.L_12 - .L_11)
	.align		4
.L_11:
        /*0004*/ 	.word	index@(_ZN7cutlass13device_kernelINS_4gemm6kernel13GemmUniversalIN4cute5tupleIJiiiiEEENS1_10collective13CollectiveMmaINS1_37MainloopSm90TmaGmmaWarpSpecializedFP8ILi5ENS5_IJNS4_1CILi2EEENSA_ILi1EEESC_EEENS1_35KernelTmaWarpSpecializedCooperativeEEENS5_IJNSA_ILi256EEENSA_ILi64EEENSA_ILi128EEEEEENS_12float_e5m2_tENS5_IJlSC_lEEESK_SL_NS4_8TiledMMAINS4_8MMA_AtomIJNS4_4SM904GMMA30MMA_64x64x32_F32E5M2E5M2_SS_TNILNSP_7ScaleInE1ELSR_1EEEEEENS4_6LayoutISD_NS5_IJSC_NSA_ILi0EEESV_EEEEENS5_IJNS4_10UnderscoreESY_SY_EEEEENS4_13SM90_TMA_LOADENS4_14ComposedLayoutINS4_7SwizzleILi3ELi4ELi3EEENS4_18smem_ptr_flag_bitsILi8EEENSU_INS5_IJNSA_ILi8EEESI_EEENS5_IJSI_SC_EEEEEEEvNS4_8identityENS4_23SM90_TMA_LOAD_MULTICASTES1B_vS1C_EENS_8epilogue10collective6detail29Sm90TmaWarpSpecializedAdapterINS1G_15DefaultEpilogueISK_SL_SL_NS1F_6thread17LinearCombinationISK_Li1EffLNS1K_9ScaleType4KindE0ELNS_15FloatRoundStyleE2ESK_EENS1_15EpilogueDefaultEEEEEvvEEEEvNT_6ParamsE)
        /*0008*/ 	.word	0x000000a8


	//----- nvinfo : EIATTR_FRAME_SIZE
	.align		4
.L_12:
        /*000c*/ 	.byte	0x04, 0x11
        /*000e*/ 	.short	(.L_14 - .L_13)
	.align		4
.L_13:
        /*0010*/ 	.word	index@(_ZN7cutlass13device_kernelINS_4gemm6kernel13GemmUniversalIN4cute5tupleIJiiiiEEENS1_10collective13CollectiveMmaINS1_37MainloopSm90TmaGmmaWarpSpecializedFP8ILi5ENS5_IJNS4_1CILi2EEENSA_ILi1EEESC_EEENS1_35KernelTmaWarpSpecializedCooperativeEEENS5_IJNSA_ILi256EEENSA_ILi64EEENSA_ILi128EEEEEENS_12float_e5m2_tENS5_IJlSC_lEEESK_SL_NS4_8TiledMMAINS4_8MMA_AtomIJNS4_4SM904GMMA30MMA_64x64x32_F32E5M2E5M2_SS_TNILNSP_7ScaleInE1ELSR_1EEEEEENS4_6LayoutISD_NS5_IJSC_NSA_ILi0EEESV_EEEEENS5_IJNS4_10UnderscoreESY_SY_EEEEENS4_13SM90_TMA_LOADENS4_14ComposedLayoutINS4_7SwizzleILi3ELi4ELi3EEENS4_18smem_ptr_flag_bitsILi8EEENSU_INS5_IJNSA_ILi8EEESI_EEENS5_IJSI_SC_EEEEEEEvNS4_8identityENS4_23SM90_TMA_LOAD_MULTICASTES1B_vS1C_EENS_8epilogue10collective6detail29Sm90TmaWarpSpecializedAdapterINS1G_15DefaultEpilogueISK_SL_SL_NS1F_6thread17LinearCombinationISK_Li1EffLNS1K_9ScaleType4KindE0ELNS_15FloatRoundStyleE2ESK_EENS1_15EpilogueDefaultEEEEEvvEEEEvNT_6ParamsE)
        /*0014*/ 	.word	0x00000000


	//----- nvinfo : EIATTR_MIN_STACK_SIZE
	.align		4
.L_14:
        /*0018*/ 	.byte	0x04, 0x12
        /*001a*/ 	.short	(.L_16 - .L_15)
	.align		4
.L_15:
        /*001c*/ 	.word	index@(_ZN7cutlass13device_kernelINS_4gemm6kernel13GemmUniversalIN4cute5tupleIJiiiiEEENS1_10collective13CollectiveMmaINS1_37MainloopSm90TmaGmmaWarpSpecializedFP8ILi5ENS5_IJNS4_1CILi2EEENSA_ILi1EEESC_EEENS1_35KernelTmaWarpSpecializedCooperativeEEENS5_IJNSA_ILi256EEENSA_ILi64EEENSA_ILi128EEEEEENS_12float_e5m2_tENS5_IJlSC_lEEESK_SL_NS4_8TiledMMAINS4_8MMA_AtomIJNS4_4SM904GMMA30MMA_64x64x32_F32E5M2E5M2_SS_TNILNSP_7ScaleInE1ELSR_1EEEEEENS4_6LayoutISD_NS5_IJSC_NSA_ILi0EEESV_EEEEENS5_IJNS4_10UnderscoreESY_SY_EEEEENS4_13SM90_TMA_LOADENS4_14ComposedLayoutINS4_7SwizzleILi3ELi4ELi3EEENS4_18smem_ptr_flag_bitsILi8EEENSU_INS5_IJNSA_ILi8EEESI_EEENS5_IJSI_SC_EEEEEEEvNS4_8identityENS4_23SM90_TMA_LOAD_MULTICASTES1B_vS1C_EENS_8epilogue10collective6detail29Sm90TmaWarpSpecializedAdapterINS1G_15DefaultEpilogueISK_SL_SL_NS1F_6thread17LinearCombinationISK_Li1EffLNS1K_9ScaleType4KindE0ELNS_15FloatRoundStyleE2ESK_EENS1_15EpilogueDefaultEEEEEvvEEEEvNT_6ParamsE)
        /*0020*/ 	.word	0x00000000
.L_16:


//--------------------- .nv.compat                --------------------------
	.section	.nv.compat,"",@"SHT_CUDA_COMPAT_INFO"
	.align	4
        /*0000*/ 	.byte	0x02, 0x09, 0x01, 0x00, 0x02, 0x02, 0x04, 0x00, 0x02, 0x05, 0x05, 0x00, 0x03, 0x07, 0x01, 0x01
        /*0010*/ 	.byte	0x02, 0x03, 0x01, 0x00, 0x02, 0x06, 0x01, 0x00, 0x04, 0x0b, 0x08, 0x00, 0x00, 0x00, 0x00, 0x00
        /*0020*/ 	.byte	0x00, 0x00, 0x00, 0x00


//--------------------- .nv.info._ZN7cutlass13device_kernelINS_4gemm6kernel13GemmUniversalIN4cute5tupleIJiiiiEEENS1_10collective13CollectiveMmaINS1_37MainloopSm90TmaGmmaWarpSpecializedFP8ILi5ENS5_IJNS4_1CILi2EEENSA_ILi1EEESC_EEENS1_35KernelTmaWarpSpecializedCooperativeEEENS5_IJNSA_ILi256EEENSA_ILi64EEENSA_ILi128EEEEEENS_12float_e5m2_tENS5_IJlSC_lEEESK_SL_NS4_8TiledMMAINS4_8MMA_AtomIJNS4_4SM904GMMA30MMA_64x64x32_F32E5M2E5M2_SS_TNILNSP_7ScaleInE1ELSR_1EEEEEENS4_6LayoutISD_NS5_IJSC_NSA_ILi0EEESV_EEEEENS5_IJNS4_10UnderscoreESY_SY_EEEEENS4_13SM90_TMA_LOADENS4_14ComposedLayoutINS4_7SwizzleILi3ELi4ELi3EEENS4_18smem_ptr_flag_bitsILi8EEENSU_INS5_IJNSA_ILi8EEESI_EEENS5_IJSI_SC_EEEEEEEvNS4_8identityENS4_23SM90_TMA_LOAD_MULTICASTES1B_vS1C_EENS_8epilogue10collective6detail29Sm90TmaWarpSpecializedAdapterINS1G_15DefaultEpilogueISK_SL_SL_NS1F_6thread17LinearCombinationISK_Li1EffLNS1K_9ScaleType4KindE0ELNS_15FloatRoundStyleE2ESK_EENS1_15EpilogueDefaultEEEEEvvEEEEvNT_6ParamsE --------------------------
	.section	.nv.info._ZN7cutlass13device_kernelINS_4gemm6kernel13GemmUniversalIN4cute5tupleIJiiiiEEENS1_10collective13CollectiveMmaINS1_37MainloopSm90TmaGmmaWarpSpecializedFP8ILi5ENS5_IJNS4_1CILi2EEENSA_ILi1EEESC_EEENS1_35KernelTmaWarpSpecializedCooperativeEEENS5_IJNSA_ILi256EEENSA_ILi64EEENSA_ILi128EEEEEENS_12float_e5m2_tENS5_IJlSC_lEEESK_SL_NS4_8TiledMMAINS4_8MMA_AtomIJNS4_4SM904GMMA30MMA_64x64x32_F32E5M2E5M2_SS_TNILNSP_7ScaleInE1ELSR_1EEEEEENS4_6LayoutISD_NS5_IJSC_NSA_ILi0EEESV_EEEEENS5_IJNS4_10UnderscoreESY_SY_EEEEENS4_13SM90_TMA_LOADENS4_14ComposedLayoutINS4_7SwizzleILi3ELi4ELi3EEENS4_18smem_ptr_flag_bitsILi8EEENSU_INS5_IJNSA_ILi8EEESI_EEENS5_IJSI_SC_EEEEEEEvNS4_8identityENS4_23SM90_TMA_LOAD_MULTICASTES1B_vS1C_EENS_8epilogue10collective6detail29Sm90TmaWarpSpecializedAdapterINS1G_15DefaultEpilogueISK_SL_SL_NS1F_6thread17LinearCombinationISK_Li1EffLNS1K_9ScaleType4KindE0ELNS_15FloatRoundStyleE2ESK_EENS1_15EpilogueDefaultEEEEEvvEEEEvNT_6ParamsE,"",@"SHT_CUDA_INFO"
	.sectionflags	@""
	.align	4


	//----- nvinfo : EIATTR_CUDA_API_VERSION
	.align		4
        /*0000*/ 	.byte	0x04, 0x37
        /*0002*/ 	.short	(.L_18 - .L_17)
.L_17:
        /*0004*/ 	.word	0x00000082


	//----- nvinfo : EIATTR_KPARAM_INFO
	.align		4
.L_18:
        /*0008*/ 	.byte	0x04, 0x17
        /*000a*/ 	.short	(.L_20 - .L_19)
.L_19:
        /*000c*/ 	.word	0x00000000
        /*0010*/ 	.short	0x0000
        /*0012*/ 	.short	0x0070
        /*0014*/ 	.byte	0x00, 0xf0, 0x01, 0x10


	//----- nvinfo : EIATTR_SPARSE_MMA_MASK
	.align		4
.L_20:
        /*0018*/ 	.byte	0x03, 0x50
        /*001a*/ 	.short	0x0000


	//----- nvinfo : EIATTR_MAXREG_COUNT
	.align		4
        /*001c*/ 	.byte	0x03, 0x1b
        /*001e*/ 	.short	0x00a8


	//----- nvinfo : EIATTR_NUM_BARRIERS
	.align		4
        /*0020*/ 	.byte	0x02, 0x4c
        /*0022*/ 	.byte	0x01
	.zero		1


	//----- nvinfo : EIATTR_MERCURY_ISA_VERSION
	.align		4
        /*0024*/ 	.byte	0x03, 0x5f
        /*0026*/ 	.short	0x0101


	//----- nvinfo : EIATTR_INT_WARP_WIDE_INSTR_OFFSETS
	.align		4
        /*0028*/ 	.byte	0x04, 0x31
        /*002a*/ 	.short	(.L_22 - .L_21)


	//   ....[0]....
.L_21:
        /*002c*/ 	.word	0x000004c0


	//   ....[1]....
        /*0030*/ 	.word	0x000004f0


	//   ....[2]....
        /*0034*/ 	.word	0x00000670


	//----- nvinfo : EIATTR_COOP_GROUP_MASK_REGIDS
	.align		4
.L_22:
        /*0038*/ 	.byte	0x04, 0x29
        /*003a*/ 	.short	(.L_24 - .L_23)


	//   ....[0]....
.L_23:
        /*003c*/ 	.word	0xffffffff


	//   ....[1]....
        /*0040*/ 	.word	0xffffffff


	//   ....[2]....
        /*0044*/ 	.word	0xffffffff


	//   ....[3]....
        /*0048*/ 	.word	0xffffffff


	//   ....[4]....
        /*004c*/ 	.word	0xffffffff


	//   ....[5]....
        /*0050*/ 	.word	0xffffffff


	//----- nvinfo : EIATTR_COOP_GROUP_INSTR_OFFSETS
	.align		4
.L_24:
        /*0054*/ 	.byte	0x04, 0x28
        /*0056*/ 	.short	(.L_26 - .L_25)


	//   ....[0]....
.L_25:
        /*0058*/ 	.word	0x00000060


	//   ....[1]....
        /*005c*/ 	.word	0x00000070


	//   ....[2]....
        /*0060*/ 	.word	0x00000130


	//   ....[3]....
        /*0064*/ 	.word	0x000002f0


	//   ....[4]....
        /*0068*/ 	.word	0x00000810


	//   ....[5]....
        /*006c*/ 	.word	0x00001290


	//----- nvinfo : EIATTR_REG_RECONFIG
	.align		4
.L_26:
        /*0070*/ 	.byte	0x01, 0x54
	.zero		2


	//----- nvinfo : EIATTR_MBARRIER_INSTR_OFFSETS
	.align		4
        /*0074*/ 	.byte	0x04, 0x39
        /*0076*/ 	.short	(.L_28 - .L_27)


	//   ....[0]....
.L_27:
        /*0078*/ 	.word	0x00000230
        /*007c*/ 	.word	0x000000ff
        /*0080*/ 	.word	0x00000000
        /*0084*/ 	.short	0x0100
        /*0086*/ 	.byte	0x08
	.zero		1


	//   ....[1]....
        /*0088*/ 	.word	0x00000240
        /*008c*/ 	.word	0x000000ff
        /*0090*/ 	.word	0x00000028
        /*0094*/ 	.short	0x0100
        /*0096*/ 	.byte	0x08
	.zero		1


	//   ....[2]....
        /*0098*/ 	.word	0x00000250
        /*009c*/ 	.word	0x000000ff
        /*00a0*/ 	.word	0x00000008
        /*00a4*/ 	.short	0x0100
        /*00a6*/ 	.byte	0x08
	.zero		1


	//   ....[3]....
        /*00a8*/ 	.word	0x00000260
        /*00ac*/ 	.word	0x000000ff
        /*00b0*/ 	.word	0x00000030
        /*00b4*/ 	.short	0x0100
        /*00b6*/ 	.byte	0x08
	.zero		1


	//   ....[4]....
        /*00b8*/ 	.word	0x00000270
        /*00bc*/ 	.word	0x000000ff
        /*00c0*/ 	.word	0x00000010
        /*00c4*/ 	.short	0x0100
        /*00c6*/ 	.byte	0x08
	.zero		1


	//   ....[5]....
        /*00c8*/ 	.word	0x00000280
        /*00cc*/ 	.word	0x000000ff
        /*00d0*/ 	.word	0x00000038
        /*00d4*/ 	.short	0x0100
        /*00d6*/ 	.byte	0x08
	.zero		1


	//   ....[6]....
        /*00d8*/ 	.word	0x00000290
        /*00dc*/ 	.word	0x000000ff
        /*00e0*/ 	.word	0x00000018
        /*00e4*/ 	.short	0x0100
        /*00e6*/ 	.byte	0x08
	.zero		1


	//   ....[7]....
        /*00e8*/ 	.word	0x000002a0
        /*00ec*/ 	.word	0x000000ff
        /*00f0*/ 	.word	0x00000040
        /*00f4*/ 	.short	0x0100
        /*00f6*/ 	.byte	0x08
	.zero		1


	//   ....[8]....
        /*00f8*/ 	.word	0x000002b0
        /*00fc*/ 	.word	0x000000ff
        /*0100*/ 	.word	0x00000020
        /*0104*/ 	.short	0x0100
        /*0106*/ 	.byte	0x08
	.zero		1


	//   ....[9]....
        /*0108*/ 	.word	0x000002c0
        /*010c*/ 	.word	0x000000ff
        /*0110*/ 	.word	0x00000048
        /*0114*/ 	.short	0x0100
        /*0116*/ 	.byte	0x08
	.zero		1


	//   ....[10]....
        /*0118*/ 	.word	0x00000700
        /*011c*/ 	.word	0x000000ff
        /*0120*/ 	.word	0x00000060
        /*0124*/ 	.short	0x0100
        /*0126*/ 	.byte	0x06
	.zero		1


	//   ....[11]....
        /*0128*/ 	.word	0x000007a0
        /*012c*/ 	.word	0x000000ff
        /*0130*/ 	.word	0x00000068
        /*0134*/ 	.short	0x0100
        /*0136*/ 	.byte	0x06
	.zero		1


	//   ....[12]....
        /*0138*/ 	.word	0x000017c0
        /*013c*/ 	.word	0x000000ff
        /*0140*/ 	.word	0x00000000
        /*0144*/ 	.short	0x010a
        /*0146*/ 	.byte	0x06
	.zero		1


	//   ....[13]....
        /*0148*/ 	.word	0x00001800
        /*014c*/ 	.word	0x000000ff
        /*0150*/ 	.word	0x00000000
        /*0154*/ 	.short	0x010a
        /*0156*/ 	.byte	0x06
	.zero		1


	//   ....[14]....
        /*0158*/ 	.word	0x000022f0
        /*015c*/ 	.word	0x000000ff
        /*0160*/ 	.word	0x00000000
        /*0164*/ 	.short	0x010a
        /*0166*/ 	.byte	0x0d
	.zero		1


	//   ....[15]....
        /*0168*/ 	.word	0x00002330
        /*016c*/ 	.word	0x000000ff
        /*0170*/ 	.word	0x00000000
        /*0174*/ 	.short	0x010a
        /*0176*/ 	.byte	0x0d
	.zero		1


	//   ....[16]....
        /*0178*/ 	.word	0x00002b20
        /*017c*/ 	.word	0x0000000e
        /*0180*/ 	.word	0x00000000
        /*0184*/ 	.short	0x0101
        /*0186*/ 	.byte	0x3f
	.zero		1


	//   ....[17]....
        /*0188*/ 	.word	0x000031c0
        /*018c*/ 	.word	0x0000000c
        /*0190*/ 	.word	0x00000000
        /*0194*/ 	.short	0x0101
        /*0196*/ 	.byte	0x3f
	.zero		1


	//   ....[18]....
        /*0198*/ 	.word	0x00008c40
        /*019c*/ 	.word	0x00000015
        /*01a0*/ 	.word	0x00000028
        /*01a4*/ 	.short	0x010a
        /*01a6*/ 	.byte	0x3f
	.zero		1


	//   ....[19]....
        /*01a8*/ 	.word	0x00008fc0
        /*01ac*/ 	.word	0x00000008
        /*01b0*/ 	.word	0x00000068
        /*01b4*/ 	.short	0x0101
        /*01b6*/ 	.byte	0x3f
	.zero		1


	//   ....[20]....
        /*01b8*/ 	.word	0x000096f0
        /*01bc*/ 	.word	0x00000006
        /*01c0*/ 	.word	0x00000000
        /*01c4*/ 	.short	0x010a
        /*01c6*/ 	.byte	0x3f
	.zero		1


	//   ....[21]....
        /*01c8*/ 	.word	0x00009770
        /*01cc*/ 	.word	0x00000007
        /*01d0*/ 	.word	0x00000000
        /*01d4*/ 	.short	0x010a
        /*01d6*/ 	.byte	0x3f
	.zero		1


	//   ....[22]....
        /*01d8*/ 	.word	0x00009800
        /*01dc*/ 	.word	0x0000000a
        /*01e0*/ 	.word	0x00000000
        /*01e4*/ 	.short	0x010a
        /*01e6*/ 	.byte	0x3f
	.zero		1


	//   ....[23]....
        /*01e8*/ 	.word	0x00009890
        /*01ec*/ 	.word	0x0000000b
        /*01f0*/ 	.word	0x00000000
        /*01f4*/ 	.short	0x010a
        /*01f6*/ 	.byte	0x3f
	.zero		1


	//   ....[24]....
        /*01f8*/ 	.word	0x00009920
        /*01fc*/ 	.word	0x00000003
        /*0200*/ 	.word	0x00000000
        /*0204*/ 	.short	0x010a
        /*0206*/ 	.byte	0x3f
	.zero		1


	//   ....[25]....
        /*0208*/ 	.word	0x00009990
        /*020c*/ 	.word	0x0000000d
        /*0210*/ 	.word	0x00000000
        /*0214*/ 	.short	0x010a
        /*0216*/ 	.byte	0x3f
	.zero		1


	//   ....[26]....
        /*0218*/ 	.word	0x000099f0
        /*021c*/ 	.word	0x0000000f
        /*0220*/ 	.word	0x00000000
        /*0224*/ 	.short	0x010a
        /*0226*/ 	.byte	0x3f
	.zero		1


	//   ....[27]....
        /*0228*/ 	.word	0x00009ac0
        /*022c*/ 	.word	0x00000015
        /*0230*/ 	.word	0x00000028
        /*0234*/ 	.short	0x010a
        /*0236*/ 	.byte	0x3f
	.zero		1


	//   ....[28]....
        /*0238*/ 	.word	0x00009b90
        /*023c*/ 	.word	0x00000006
        /*0240*/ 	.word	0x00000000
        /*0244*/ 	.short	0x010a
        /*0246*/ 	.byte	0x3f
	.zero		1


	//   ....[29]....
        /*0248*/ 	.word	0x00009be0
        /*024c*/ 	.word	0x00000007
        /*0250*/ 	.word	0x00000000
        /*0254*/ 	.short	0x010a
        /*0256*/ 	.byte	0x3f
	.zero		1


	//   ....[30]....
        /*0258*/ 	.word	0x00009c30
        /*025c*/ 	.word	0x0000000a
        /*0260*/ 	.word	0x00000000
        /*0264*/ 	.short	0x010a
        /*0266*/ 	.byte	0x3f
	.zero		1


	//   ....[31]....
        /*0268*/ 	.word	0x00009c80
        /*026c*/ 	.word	0x0000000b
        /*0270*/ 	.word	0x00000000
        /*0274*/ 	.short	0x010a
        /*0276*/ 	.byte	0x3f
	.zero		1


	//----- nvinfo : EIATTR_NUM_MBARRIERS
	.align		4
.L_28:
        /*0278*/ 	.byte	0x03, 0x38
        /*027a*/ 	.short	0x000c


	//----- nvinfo : EIATTR_EXIT_INSTR_OFFSETS
	.align		4
        /*027c*/ 	.byte	0x04, 0x1c
        /*027e*/ 	.short	(.L_30 - .L_29)


	//   ....[0]....
.L_29:
        /*0280*/ 	.word	0x00000970


	//   ....[1]....
        /*0284*/ 	.word	0x00001160


	//   ....[2]....
        /*0288*/ 	.word	0x00008350


	//   ....[3]....
        /*028c*/ 	.word	0x000088b0


	//   ....[4]....
        /*0290*/ 	.word	0x00009970


	//----- nvinfo : EIATTR_MAX_THREADS
	.align		4
.L_30:
        /*0294*/ 	.byte	0x04, 0x05
        /*0296*/ 	.short	(.L_32 - .L_31)
.L_31:
        /*0298*/ 	.word	0x00000180
        /*029c*/ 	.word	0x00000001
        /*02a0*/ 	.word	0x00000001


	//----- nvinfo : EIATTR_CRS_STACK_SIZE
	.align		4
.L_32:
        /*02a4*/ 	.byte	0x04, 0x1e
        /*02a6*/ 	.short	(.L_34 - .L_33)
.L_33:
        /*02a8*/ 	.word	0x00000000


	//----- nvinfo : EIATTR_CBANK_PARAM_SIZE
	.align		4
.L_34:
        /*02ac*/ 	.byte	0x03, 0x19
        /*02ae*/ 	.short	0x0470


	//----- nvinfo : EIATTR_PARAM_CBANK
	.align		4
        /*02b0*/ 	.byte	0x04, 0x0a
        /*02b2*/ 	.short	(.L_36 - .L_35)
	.align		4
.L_35:
        /*02b4*/ 	.word	index@(.nv.constant0._ZN7cutlass13device_kernelINS_4gemm6kernel13GemmUniversalIN4cute5tupleIJiiiiEEENS1_10collective13CollectiveMmaINS1_37MainloopSm90TmaGmmaWarpSpecializedFP8ILi5ENS5_IJNS4_1CILi2EEENSA_ILi1EEESC_EEENS1_35KernelTmaWarpSpecializedCooperativeEEENS5_IJNSA_ILi256EEENSA_ILi64EEENSA_ILi128EEEEEENS_12float_e5m2_tENS5_IJlSC_lEEESK_SL_NS4_8TiledMMAINS4_8MMA_AtomIJNS4_4SM904GMMA30MMA_64x64x32_F32E5M2E5M2_SS_TNILNSP_7ScaleInE1ELSR_1EEEEEENS4_6LayoutISD_NS5_IJSC_NSA_ILi0EEESV_EEEEENS5_IJNS4_10UnderscoreESY_SY_EEEEENS4_13SM90_TMA_LOADENS4_14ComposedLayoutINS4_7SwizzleILi3ELi4ELi3EEENS4_18smem_ptr_flag_bitsILi8EEENSU_INS5_IJNSA_ILi8EEESI_EEENS5_IJSI_SC_EEEEEEEvNS4_8identityENS4_23SM90_TMA_LOAD_MULTICASTES1B_vS1C_EENS_8epilogue10collective6detail29Sm90TmaWarpSpecializedAdapterINS1G_15DefaultEpilogueISK_SL_SL_NS1F_6thread17LinearCombinationISK_Li1EffLNS1K_9ScaleType4KindE0ELNS_15FloatRoundStyleE2ESK_EENS1_15EpilogueDefaultEEEEEvvEEEEvNT_6ParamsE)
        /*02b8*/ 	.short	0x0210
        /*02ba*/ 	.short	0x0470


	//----- nvinfo : EIATTR_SW_WAR
	.align		4
.L_36:
        /*02bc*/ 	.byte	0x04, 0x36
        /*02be*/ 	.short	(.L_38 - .L_37)
.L_37:
        /*02c0*/ 	.word	0x00000008
.L_38:


//--------------------- .nv.callgraph             --------------------------
	.section	.nv.callgraph,"",@"SHT_CUDA_CALLGRAPH"
	.align	4
	.sectionentsize	8
	.align		4
        /*0000*/ 	.word	0x00000000
	.align		4
        /*0004*/ 	.word	0xffffffff
	.align		4
        /*0008*/ 	.word	0x00000000
	.align		4
        /*000c*/ 	.word	0xfffffffe
	.align		4
        /*0010*/ 	.word	0x00000000
	.align		4
        /*0014*/ 	.word	0xfffffffd
	.align		4
        /*0018*/ 	.word	0x00000000
	.align		4
        /*001c*/ 	.word	0xfffffffc


//--------------------- .nv.constant4             --------------------------
	.section	.nv.constant4,"a",@progbits
	.align	8
	.align		8
.nv.constant4:
        /*0000*/ 	.dword	_ZN39_INTERNAL_75d03f18_4_k_cu_7d0a4938_56574cuda3std3__45__cpo5beginE
	.align		8
        /*0008*/ 	.dword	_ZN39_INTERNAL_75d03f18_4_k_cu_7d0a4938_56574cuda3std3__45__cpo3endE
	.align		8
        /*0010*/ 	.dword	_ZN39_INTERNAL_75d03f18_4_k_cu_7d0a4938_56574cuda3std3__45__cpo6cbeginE
	.align		8
        /*0018*/ 	.dword	_ZN39_INTERNAL_75d03f18_4_k_cu_7d0a4938_56574cuda3std3__45__cpo4cendE
	.align		8
        /*0020*/ 	.dword	_ZN39_INTERNAL_75d03f18_4_k_cu_7d0a4938_56574cuda3std3__441_GLOBAL__N__75d03f18_4_k_cu_7d0a4938_56576ignoreE
	.align		8
        /*0028*/ 	.dword	_ZN39_INTERNAL_75d03f18_4_k_cu_7d0a4938_56574cuda3std3__419piecewise_constructE
	.align		8
        /*0030*/ 	.dword	_ZN39_INTERNAL_75d03f18_4_k_cu_7d0a4938_56574cuda3std3__48in_placeE
	.align		8
        /*0038*/ 	.dword	_ZN39_INTERNAL_75d03f18_4_k_cu_7d0a4938_56574cuda3std6ranges3__45__cpo4swapE
	.align		8
        /*0040*/ 	.dword	_ZN39_INTERNAL_75d03f18_4_k_cu_7d0a4938_56574cuda3std6ranges3__45__cpo9iter_moveE
	.align		8
        /*0048*/ 	.dword	_ZN39_INTERNAL_75d03f18_4_k_cu_7d0a4938_56574cute7productE
	.align		8
        /*0050*/ 	.dword	_ZN39_INTERNAL_75d03f18_4_k_cu_7d0a4938_56574cute1_E


//--------------------- .text._ZN7cutlass13device_kernelINS_4gemm6kernel13GemmUniversalIN4cute5tupleIJiiiiEEENS1_10collective13CollectiveMmaINS1_37MainloopSm90TmaGmmaWarpSpecializedFP8ILi5ENS5_IJNS4_1CILi2EEENSA_ILi1EEESC_EEENS1_35KernelTmaWarpSpecializedCooperativeEEENS5_IJNSA_ILi256EEENSA_ILi64EEENSA_ILi128EEEEEENS_12float_e5m2_tENS5_IJlSC_lEEESK_SL_NS4_8TiledMMAINS4_8MMA_AtomIJNS4_4SM904GMMA30MMA_64x64x32_F32E5M2E5M2_SS_TNILNSP_7ScaleInE1ELSR_1EEEEEENS4_6LayoutISD_NS5_IJSC_NSA_ILi0EEESV_EEEEENS5_IJNS4_10UnderscoreESY_SY_EEEEENS4_13SM90_TMA_LOADENS4_14ComposedLayoutINS4_7SwizzleILi3ELi4ELi3EEENS4_18smem_ptr_flag_bitsILi8EEENSU_INS5_IJNSA_ILi8EEESI_EEENS5_IJSI_SC_EEEEEEEvNS4_8identityENS4_23SM90_TMA_LOAD_MULTICASTES1B_vS1C_EENS_8epilogue10collective6detail29Sm90TmaWarpSpecializedAdapterINS1G_15DefaultEpilogueISK_SL_SL_NS1F_6thread17LinearCombinationISK_Li1EffLNS1K_9ScaleType4KindE0ELNS_15FloatRoundStyleE2ESK_EENS1_15EpilogueDefaultEEEEEvvEEEEvNT_6ParamsE --------------------------
	.section	.text._ZN7cutlass13device_kernelINS_4gemm6kernel13GemmUniversalIN4cute5tupleIJiiiiEEENS1_10collective13CollectiveMmaINS1_37MainloopSm90TmaGmmaWarpSpecializedFP8ILi5ENS5_IJNS4_1CILi2EEENSA_ILi1EEESC_EEENS1_35KernelTmaWarpSpecializedCooperativeEEENS5_IJNSA_ILi256EEENSA_ILi64EEENSA_ILi128EEEEEENS_12float_e5m2_tENS5_IJlSC_lEEESK_SL_NS4_8TiledMMAINS4_8MMA_AtomIJNS4_4SM904GMMA30MMA_64x64x32_F32E5M2E5M2_SS_TNILNSP_7ScaleInE1ELSR_1EEEEEENS4_6LayoutISD_NS5_IJSC_NSA_ILi0EEESV_EEEEENS5_IJNS4_10UnderscoreESY_SY_EEEEENS4_13SM90_TMA_LOADENS4_14ComposedLayoutINS4_7SwizzleILi3ELi4ELi3EEENS4_18smem_ptr_flag_bitsILi8EEENSU_INS5_IJNSA_ILi8EEESI_EEENS5_IJSI_SC_EEEEEEEvNS4_8identityENS4_23SM90_TMA_LOAD_MULTICASTES1B_vS1C_EENS_8epilogue10collective6detail29Sm90TmaWarpSpecializedAdapterINS1G_15DefaultEpilogueISK_SL_SL_NS1F_6thread17LinearCombinationISK_Li1EffLNS1K_9ScaleType4KindE0ELNS_15FloatRoundStyleE2ESK_EENS1_15EpilogueDefaultEEEEEvvEEEEvNT_6ParamsE,"ax",@progbits
	.align	128
.text._ZN7cutlass13device_kernelINS_4gemm6kernel13GemmUniversalIN4cute5tupleIJiiiiEEENS1_10collective13CollectiveMmaINS1_37MainloopSm90TmaGmmaWarpSpecializedFP8ILi5ENS5_IJNS4_1CILi2EEENSA_ILi1EEESC_EEENS1_35KernelTmaWarpSpecializedCooperativeEEENS5_IJNSA_ILi256EEENSA_ILi64EEENSA_ILi128EEEEEENS_12float_e5m2_tENS5_IJlSC_lEEESK_SL_NS4_8TiledMMAINS4_8MMA_AtomIJNS4_4SM904GMMA30MMA_64x64x32_F32E5M2E5M2_SS_TNILNSP_7ScaleInE1ELSR_1EEEEEENS4_6LayoutISD_NS5_IJSC_NSA_ILi0EEESV_EEEEENS5_IJNS4_10UnderscoreESY_SY_EEEEENS4_13SM90_TMA_LOADENS4_14ComposedLayoutINS4_7SwizzleILi3ELi4ELi3EEENS4_18smem_ptr_flag_bitsILi8EEENSU_INS5_IJNSA_ILi8EEESI_EEENS5_IJSI_SC_EEEEEEEvNS4_8identityENS4_23SM90_TMA_LOAD_MULTICASTES1B_vS1C_EENS_8epilogue10collective6detail29Sm90TmaWarpSpecializedAdapterINS1G_15DefaultEpilogueISK_SL_SL_NS1F_6thread17LinearCombinationISK_Li1EffLNS1K_9ScaleType4KindE0ELNS_15FloatRoundStyleE2ESK_EENS1_15EpilogueDefaultEEEEEvvEEEEvNT_6ParamsE:
        .type           _ZN7cutlass13device_kernelINS_4gemm6kernel13GemmUniversalIN4cute5tupleIJiiiiEEENS1_10collective13CollectiveMmaINS1_37MainloopSm90TmaGmmaWarpSpecializedFP8ILi5ENS5_IJNS4_1CILi2EEENSA_ILi1EEESC_EEENS1_35KernelTmaWarpSpecializedCooperativeEEENS5_IJNSA_ILi256EEENSA_ILi64EEENSA_ILi128EEEEEENS_12float_e5m2_tENS5_IJlSC_lEEESK_SL_NS4_8TiledMMAINS4_8MMA_AtomIJNS4_4SM904GMMA30MMA_64x64x32_F32E5M2E5M2_SS_TNILNSP_7ScaleInE1ELSR_1EEEEEENS4_6LayoutISD_NS5_IJSC_NSA_ILi0EEESV_EEEEENS5_IJNS4_10UnderscoreESY_SY_EEEEENS4_13SM90_TMA_LOADENS4_14ComposedLayoutINS4_7SwizzleILi3ELi4ELi3EEENS4_18smem_ptr_flag_bitsILi8EEENSU_INS5_IJNSA_ILi8EEESI_EEENS5_IJSI_SC_EEEEEEEvNS4_8identityENS4_23SM90_TMA_LOAD_MULTICASTES1B_vS1C_EENS_8epilogue10collective6detail29Sm90TmaWarpSpecializedAdapterINS1G_15DefaultEpilogueISK_SL_SL_NS1F_6thread17LinearCombinationISK_Li1EffLNS1K_9ScaleType4KindE0ELNS_15FloatRoundStyleE2ESK_EENS1_15EpilogueDefaultEEEEEvvEEEEvNT_6ParamsE,@function
        .size           _ZN7cutlass13device_kernelINS_4gemm6kernel13GemmUniversalIN4cute5tupleIJiiiiEEENS1_10collective13CollectiveMmaINS1_37MainloopSm90TmaGmmaWarpSpecializedFP8ILi5ENS5_IJNS4_1CILi2EEENSA_ILi1EEESC_EEENS1_35KernelTmaWarpSpecializedCooperativeEEENS5_IJNSA_ILi256EEENSA_ILi64EEENSA_ILi128EEEEEENS_12float_e5m2_tENS5_IJlSC_lEEESK_SL_NS4_8TiledMMAINS4_8MMA_AtomIJNS4_4SM904GMMA30MMA_64x64x32_F32E5M2E5M2_SS_TNILNSP_7ScaleInE1ELSR_1EEEEEENS4_6LayoutISD_NS5_IJSC_NSA_ILi0EEESV_EEEEENS5_IJNS4_10UnderscoreESY_SY_EEEEENS4_13SM90_TMA_LOADENS4_14ComposedLayoutINS4_7SwizzleILi3ELi4ELi3EEENS4_18smem_ptr_flag_bitsILi8EEENSU_INS5_IJNSA_ILi8EEESI_EEENS5_IJSI_SC_EEEEEEEvNS4_8identityENS4_23SM90_TMA_LOAD_MULTICASTES1B_vS1C_EENS_8epilogue10collective6detail29Sm90TmaWarpSpecializedAdapterINS1G_15DefaultEpilogueISK_SL_SL_NS1F_6thread17LinearCombinationISK_Li1EffLNS1K_9ScaleType4KindE0ELNS_15FloatRoundStyleE2ESK_EENS1_15EpilogueDefaultEEEEEvvEEEEvNT_6ParamsE,(.L_x_208 - _ZN7cutlass13device_kernelINS_4gemm6kernel13GemmUniversalIN4cute5tupleIJiiiiEEENS1_10collective13CollectiveMmaINS1_37MainloopSm90TmaGmmaWarpSpecializedFP8ILi5ENS5_IJNS4_1CILi2EEENSA_ILi1EEESC_EEENS1_35KernelTmaWarpSpecializedCooperativeEEENS5_IJNSA_ILi256EEENSA_ILi64EEENSA_ILi128EEEEEENS_12float_e5m2_tENS5_IJlSC_lEEESK_SL_NS4_8TiledMMAINS4_8MMA_AtomIJNS4_4SM904GMMA30MMA_64x64x32_F32E5M2E5M2_SS_TNILNSP_7ScaleInE1ELSR_1EEEEEENS4_6LayoutISD_NS5_IJSC_NSA_ILi0EEESV_EEEEENS5_IJNS4_10UnderscoreESY_SY_EEEEENS4_13SM90_TMA_LOADENS4_14ComposedLayoutINS4_7SwizzleILi3ELi4ELi3EEENS4_18smem_ptr_flag_bitsILi8EEENSU_INS5_IJNSA_ILi8EEESI_EEENS5_IJSI_SC_EEEEEEEvNS4_8identityENS4_23SM90_TMA_LOAD_MULTICASTES1B_vS1C_EENS_8epilogue10collective6detail29Sm90TmaWarpSpecializedAdapterINS1G_15DefaultEpilogueISK_SL_SL_NS1F_6thread17LinearCombinationISK_Li1EffLNS1K_9ScaleType4KindE0ELNS_15FloatRoundStyleE2ESK_EENS1_15EpilogueDefaultEEEEEvvEEEEvNT_6ParamsE)
        .other          _ZN7cutlass13device_kernelINS_4gemm6kernel13GemmUniversalIN4cute5tupleIJiiiiEEENS1_10collective13CollectiveMmaINS1_37MainloopSm90TmaGmmaWarpSpecializedFP8ILi5ENS5_IJNS4_1CILi2EEENSA_ILi1EEESC_EEENS1_35KernelTmaWarpSpecializedCooperativeEEENS5_IJNSA_ILi256EEENSA_ILi64EEENSA_ILi128EEEEEENS_12float_e5m2_tENS5_IJlSC_lEEESK_SL_NS4_8TiledMMAINS4_8MMA_AtomIJNS4_4SM904GMMA30MMA_64x64x32_F32E5M2E5M2_SS_TNILNSP_7ScaleInE1ELSR_1EEEEEENS4_6LayoutISD_NS5_IJSC_NSA_ILi0EEESV_EEEEENS5_IJNS4_10UnderscoreESY_SY_EEEEENS4_13SM90_TMA_LOADENS4_14ComposedLayoutINS4_7SwizzleILi3ELi4ELi3EEENS4_18smem_ptr_flag_bitsILi8EEENSU_INS5_IJNSA_ILi8EEESI_EEENS5_IJSI_SC_EEEEEEEvNS4_8identityENS4_23SM90_TMA_LOAD_MULTICASTES1B_vS1C_EENS_8epilogue10collective6detail29Sm90TmaWarpSpecializedAdapterINS1G_15DefaultEpilogueISK_SL_SL_NS1F_6thread17LinearCombinationISK_Li1EffLNS1K_9ScaleType4KindE0ELNS_15FloatRoundStyleE2ESK_EENS1_15EpilogueDefaultEEEEEvvEEEEvNT_6ParamsE,@"STO_CUDA_ENTRY STV_DEFAULT"
_ZN7cutlass13device_kernelINS_4gemm6kernel13GemmUniversalIN4cute5tupleIJiiiiEEENS1_10collective13CollectiveMmaINS1_37MainloopSm90TmaGmmaWarpSpecializedFP8ILi5ENS5_IJNS4_1CILi2EEENSA_ILi1EEESC_EEENS1_35KernelTmaWarpSpecializedCooperativeEEENS5_IJNSA_ILi256EEENSA_ILi64EEENSA_ILi128EEEEEENS_12float_e5m2_tENS5_IJlSC_lEEESK_SL_NS4_8TiledMMAINS4_8MMA_AtomIJNS4_4SM904GMMA30MMA_64x64x32_F32E5M2E5M2_SS_TNILNSP_7ScaleInE1ELSR_1EEEEEENS4_6LayoutISD_NS5_IJSC_NSA_ILi0EEESV_EEEEENS5_IJNS4_10UnderscoreESY_SY_EEEEENS4_13SM90_TMA_LOADENS4_14ComposedLayoutINS4_7SwizzleILi3ELi4ELi3EEENS4_18smem_ptr_flag_bitsILi8EEENSU_INS5_IJNSA_ILi8EEESI_EEENS5_IJSI_SC_EEEEEEEvNS4_8identityENS4_23SM90_TMA_LOAD_MULTICASTES1B_vS1C_EENS_8epilogue10collective6detail29Sm90TmaWarpSpecializedAdapterINS1G_15DefaultEpilogueISK_SL_SL_NS1F_6thread17LinearCombinationISK_Li1EffLNS1K_9ScaleType4KindE0ELNS_15FloatRoundStyleE2ESK_EENS1_15EpilogueDefaultEEEEEvvEEEEvNT_6ParamsE:
[----:B------:R-:W-:Y:S01]  /*0000*/  LDC R1, c[0x0][0x28] ;  /* 0x00000a00ff017b82 */ /* 0x000fe20000000800 */
[----:B------:R-:W0:Y:S01]  /*0010*/  S2R R0, SR_TID.X ;  /* 0x0000000000007919 */ /* 0x000e220000002100 */
[----:B------:R-:W-:Y:S01]  /*0020*/  ELECT P0, URZ, PT ;  /* 0x00000000003f782f */ /* 0x000fe20003800000 */
[----:B------:R-:W-:Y:S01]  /*0030*/  BSSY B0, `(.L_x_0) ;  /* 0x000000f000007945 */ /* 0x000fe20003800000 */
[--C-:B0-----:R-:W-:Y:S02]  /*0040*/  SHF.R.U32.HI R2, RZ, 0x5, R0.reuse ;  /* 0x00000005ff027819 */ /* 0x101fe40000011600 */
[----:B------:R-:W-:-:S03]  /*0050*/  SHF.R.U32.HI R3, RZ, 0x7, R0 ;  /* 0x00000007ff037819 */ /* 0x000fc60000011600 */
[----:B------:R-:W0:Y:S04]  /*0060*/  SHFL.IDX PT, R7, R2, RZ, 0x1f ;  /* 0x00001fff02077589 */ /* 0x000e2800000e0000 */
[----:B------:R-:W1:Y:S01]  /*0070*/  SHFL.IDX PT, R3, R3, RZ, 0x1f ;  /* 0x00001fff03037589 */ /* 0x000e6200000e0000 */
[----:B0-----:R-:W-:-:S13]  /*0080*/  ISETP.NE.OR P0, PT, R7, RZ, !P0 ;  /* 0x000000ff0700720c */ /* 0x001fda0004705670 */
[----:B-1----:R-:W-:Y:S05]  /*0090*/  @P0 BRA `(.L_x_1) ;  /* 0x0000000000200947 */ /* 0x002fea0003800000 */
[----:B------:R-:W-:Y:S02]  /*00a0*/  ULDC.64 UR4, c[0x0][0x198] ;  /* 0x0000660000047ab9 */ /* 0x000fe40000000a00 */
[----:B------:R-:W-:Y:S02]  /*00b0*/  UIADD3 UR6, UP0, UR4, 0xf0, URZ ;  /* 0x000000f004067890 */ /* 0x000fe4000ff1e03f */
[----:B------:R-:W-:Y:S02]  /*00c0*/  UIADD3 UR4, UP1, UR4, 0x1f0, URZ ;  /* 0x000001f004047890 */ /* 0x000fe4000ff3e03f */
[----:B------:R-:W-:Y:S02]  /*00d0*/  UIADD3.X UR7, URZ, UR5, URZ, UP0, !UPT ;  /* 0x000000053f077290 */ /* 0x000fe400087fe43f */
[----:B------:R-:W-:-:S07]  /*00e0*/  UIADD3.X UR5, URZ, UR5, URZ, UP1, !UPT ;  /* 0x000000053f057290 */ /* 0x000fce0008ffe43f */
[----:B------:R0:W-:Y:S02]  /*00f0*/  UTMACCTL.PF [UR6] ;  /* 0x00000000060079b9 */ /* 0x0001e40008040000 */
[----:B------:R0:W-:Y:S02]  /*0100*/  UTMACCTL.PF [UR4] ;  /* 0x00000000040079b9 */ /* 0x0001e40008040000 */
[----:B0-----:R-:W-:Y:S01]  /*0110*/  NOP ;  /* 0x0000000000007918 */ /* 0x001fe20000000000 */
.L_x_1:
[----:B------:R-:W-:Y:S05]  /*0120*/  BSYNC B0 ;  /* 0x0000000000007941 */ /* 0x000fea0003800000 */
.L_x_0:
[----:B------:R-:W0:Y:S02]  /*0130*/  SHFL.IDX PT, R4, R2, RZ, 0x1f ;  /* 0x00001fff02047589 */ /* 0x000e2400000e0000 */
[----:B0-----:R-:W-:-:S13]  /*0140*/  ISETP.NE.AND P0, PT, R4, RZ, PT ;  /* 0x000000ff0400720c */ /* 0x001fda0003f05270 */
[----:B------:R-:W-:Y:S05]  /*0150*/  @P0 BRA `(.L_x_2) ;  /* 0x0000000000600947 */ /* 0x000fea0003800000 */
[----:B------:R-:W0:Y:S01]  /*0160*/  S2UR UR8, SR_CgaCtaId ;  /* 0x00000000000879c3 */ /* 0x000e220000008800 */
[----:B------:R-:W-:Y:S01]  /*0170*/  UMOV UR4, 0x400 ;  /* 0x0000040000047882 */ /* 0x000fe20000000000 */
[----:B------:R-:W-:Y:S01]  /*0180*/  UMOV UR5, 0x1 ;  /* 0x0000000100057882 */ /* 0x000fe20000000000 */
[----:B------:R-:W-:Y:S01]  /*0190*/  UMOV UR6, 0x4 ;  /* 0x0000000400067882 */ /* 0x000fe20000000000 */
[----:B------:R-:W-:Y:S01]  /*01a0*/  ELECT P0, URZ, PT ;  /* 0x00000000003f782f */ /* 0x000fe20003800000 */
[----:B------:R-:W-:-:S04]  /*01b0*/  UIADD3 UR6, -UR6, 0x100000, URZ ;  /* 0x0010000006067890 */ /* 0x000fc8000fffe13f */
[----:B------:R-:W-:Y:S02]  /*01c0*/  USHF.L.U32 UR7, UR6, 0xb, URZ ;  /* 0x0000000b06077899 */ /* 0x000fe4000800063f */
[----:B------:R-:W-:Y:S02]  /*01d0*/  USHF.L.U32 UR6, UR6, 0x1, URZ ;  /* 0x0000000106067899 */ /* 0x000fe4000800063f */
[----:B0-----:R-:W-:Y:S02]  /*01e0*/  ULEA UR8, UR8, UR4, 0x18 ;  /* 0x0000000408087291 */ /* 0x001fe4000f8ec03f */
[----:B------:R-:W-:-:S04]  /*01f0*/  UIADD3 UR4, -UR5, 0x100000, URZ ;  /* 0x0010000005047890 */ /* 0x000fc8000fffe13f */
[----:B------:R-:W-:Y:S02]  /*0200*/  USHF.L.U32 UR5, UR4, 0xb, URZ ;  /* 0x0000000b04057899 */ /* 0x000fe4000800063f */
[----:B------:R-:W-:Y:S01]  /*0210*/  USHF.L.U32 UR4, UR4, 0x1, URZ ;  /* 0x0000000104047899 */ /* 0x000fe2000800063f */
[----:B------:R-:W0:Y:S11]  /*0220*/  FENCE.VIEW.ASYNC.S ;  /* 0x00000000000073c6 */ /* 0x000e360000000000 */
[----:B0-----:R0:W1:Y:S01]  /*0230*/  SYNCS.EXCH.64 URZ, [UR8], UR4 ;  /* 0x00000004083f75b2 */ /* 0x0010620008000100 */
[----:B------:R0:W2:Y:S01]  /*0240*/  SYNCS.EXCH.64 URZ, [UR8+0x28], UR6 ;  /* 0x00002806083f75b2 */ /* 0x0000a20008000100 */
[----:B------:R0:W3:Y:S01]  /*0250*/  SYNCS.EXCH.64 URZ, [UR8+0x8], UR4 ;  /* 0x00000804083f75b2 */ /* 0x0000e20008000100 */
[----:B------:R0:W4:Y:S01]  /*0260*/  SYNCS.EXCH.64 URZ, [UR8+0x30], UR6 ;  /* 0x00003006083f75b2 */ /* 0x0001220008000100 */
[----:B------:R0:W0:Y:S01]  /*0270*/  SYNCS.EXCH.64 URZ, [UR8+0x10], UR4 ;  /* 0x00001004083f75b2 */ /* 0x0000220008000100 */
[----:B------:R0:W0:Y:S01]  /*0280*/  SYNCS.EXCH.64 URZ, [UR8+0x38], UR6 ;  /* 0x00003806083f75b2 */ /* 0x0000220008000100 */
[----:B------:R0:W0:Y:S01]  /*0290*/  SYNCS.EXCH.64 URZ, [UR8+0x18], UR4 ;  /* 0x00001804083f75b2 */ /* 0x0000220008000100 */
[----:B------:R0:W0:Y:S01]  /*02a0*/  SYNCS.EXCH.64 URZ, [UR8+0x40], UR6 ;  /* 0x00004006083f75b2 */ /* 0x0000220008000100 */
[----:B------:R0:W0:Y:S01]  /*02b0*/  SYNCS.EXCH.64 URZ, [UR8+0x20], UR4 ;  /* 0x00002004083f75b2 */ /* 0x0000220008000100 */
[----:B------:R0:W0:Y:S01]  /*02c0*/  SYNCS.EXCH.64 URZ, [UR8+0x48], UR6 ;  /* 0x00004806083f75b2 */ /* 0x0000220008000100 */
[----:B------:R-:W-:Y:S01]  /*02d0*/  NOP ;  /* 0x0000000000007918 */ /* 0x000fe20000000000 */
.L_x_2:
[----:B------:R-:W-:Y:S01]  /*02e0*/  SHF.R.S32.HI R5, RZ, 0x1f, R0 ;  /* 0x0000001fff057819 */ /* 0x000fe20000011400 */
[----:B------:R-:W5:Y:S01]  /*02f0*/  SHFL.IDX PT, R2, R2, RZ, 0x1f ;  /* 0x00001fff02027589 */ /* 0x000f6200000e0000 */
[----:B0-----:R-:W0:Y:S01]  /*0300*/  S2UR UR8, SR_CTAID.X ;  /* 0x00000000000879c3 */ /* 0x001e220000002500 */
[----:B------:R-:W-:Y:S02]  /*0310*/  ELECT P0, URZ, PT ;  /* 0x00000000003f782f */ /* 0x000fe40003800000 */
[----:B------:R-:W-:Y:S01]  /*0320*/  LEA.HI R5, R5, R0, RZ, 0x7 ;  /* 0x0000000005057211 */ /* 0x000fe200078f38ff */
[----:B------:R-:W1:Y:S01]  /*0330*/  S2R R8, SR_CTAID.Y ;  /* 0x0000000000087919 */ /* 0x000e620000002600 */
[----:B------:R-:W-:Y:S01]  /*0340*/  SHF.R.S32.HI R11, RZ, 0x1f, R4 ;  /* 0x0000001fff0b7819 */ /* 0x000fe20000011404 */
[----:B------:R-:W-:Y:S01]  /*0350*/  ULDC UR4, c[0x0][0x150] ;  /* 0x0000540000047ab9 */ /* 0x000fe20000000800 */
[----:B------:R-:W-:Y:S01]  /*0360*/  LOP3.LUT R5, R5, 0xffffff80, RZ, 0xc0, !PT ;  /* 0xffffff8005057812 */ /* 0x000fe200078ec0ff */
[----:B------:R-:W-:Y:S01]  /*0370*/  VIADD R16, R3, 0xffffffff ;  /* 0xffffffff03107836 */ /* 0x000fe20000000000 */
[----:B------:R-:W-:Y:S01]  /*0380*/  LEA.HI R11, R11, R4, RZ, 0x2 ;  /* 0x000000040b0b7211 */ /* 0x000fe200078f10ff */
[----:B------:R-:W2:Y:S01]  /*0390*/  LDC R12, c[0x0][0x144] ;  /* 0x00005100ff0c7b82 */ /* 0x000ea20000000800 */
[----:B------:R-:W-:Y:S01]  /*03a0*/  NOP ;  /* 0x0000000000007918 */ /* 0x000fe20000000000 */
[----:B------:R-:W-:Y:S01]  /*03b0*/  IMAD.IADD R6, R0, 0x1, -R5 ;  /* 0x0000000100067824 */ /* 0x000fe200078e0a05 */
[----:B------:R-:W-:Y:S01]  /*03c0*/  LOP3.LUT R11, R11, 0x3ffffffc, RZ, 0xc0, !PT ;  /* 0x3ffffffc0b0b7812 */ /* 0x000fe200078ec0ff */
[----:B------:R-:W-:Y:S01]  /*03d0*/  NOP ;  /* 0x0000000000007918 */ /* 0x000fe20000000000 */
[----:B------:R-:W-:-:S02]  /*03e0*/  ISETP.NE.AND P4, PT, R3, RZ, PT ;  /* 0x000000ff0300720c */ /* 0x000fc40003f85270 */
[----:B------:R-:W-:Y:S01]  /*03f0*/  SHF.R.S32.HI R5, RZ, 0x1f, R6 ;  /* 0x0000001fff057819 */ /* 0x000fe20000011406 */
[----:B------:R-:W-:Y:S01]  /*0400*/  IMAD.IADD R4, R4, 0x1, -R11 ;  /* 0x0000000104047824 */ /* 0x000fe200078e0a0b */
[----:B------:R-:W3:Y:S01]  /*0410*/  LDC R14, c[0x0][0x140] ;  /* 0x00005000ff0e7b82 */ /* 0x000ee20000000800 */
[----:B------:R-:W-:Y:S02]  /*0420*/  ISETP.GE.U32.AND P6, PT, R16, 0x2, PT ;  /* 0x000000021000780c */ /* 0x000fe40003fc6070 */
[----:B------:R-:W-:Y:S02]  /*0430*/  LEA.HI R5, R5, R6, RZ, 0x3 ;  /* 0x0000000605057211 */ /* 0x000fe400078f18ff */
[----:B-----5:R-:W-:Y:S02]  /*0440*/  ISETP.NE.OR P0, PT, R2, RZ, !P0 ;  /* 0x000000ff0200720c */ /* 0x020fe40004705670 */
[--C-:B------:R-:W-:Y:S01]  /*0450*/  SHF.R.S32.HI R2, RZ, 0x3, R5.reuse ;  /* 0x00000003ff027819 */ /* 0x100fe20000011405 */
[----:B------:R-:W5:Y:S01]  /*0460*/  LDC R13, c[0x0][0x148] ;  /* 0x00005200ff0d7b82 */ /* 0x000f620000000800 */
[----:B------:R-:W-:-:S02]  /*0470*/  SHF.R.S32.HI R5, RZ, 0x1f, R5 ;  /* 0x0000001fff057819 */ /* 0x000fc40000011405 */
[----:B0-----:R-:W-:Y:S02]  /*0480*/  I2FP.F32.U32 R10, UR8 ;  /* 0x00000008000a7c45 */ /* 0x001fe40008201000 */
[----:B------:R-:W-:-:S03]  /*0490*/  LEA.HI R5, R5, R2, RZ, 0x2 ;  /* 0x0000000205057211 */ /* 0x000fc600078f10ff */
[----:B------:R-:W-:Y:S01]  /*04a0*/  FMUL R10, R10, UR4 ;  /* 0x000000040a0a7c20 */ /* 0x000fe20008400000 */
[----:B------:R-:W-:Y:S01]  /*04b0*/  LOP3.LUT R5, R5, 0xfffffffc, RZ, 0xc0, !PT ;  /* 0xfffffffc05057812 */ /* 0x000fe200078ec0ff */
[----:B------:R-:W-:Y:S01]  /*04c0*/  VOTEU.ALL UP0, P0 ;  /* 0x00000000003f7886 */ /* 0x000fe20000000000 */
[----:B-1----:R-:W-:Y:S01]  /*04d0*/  I2FP.F32.U32 R11, R8 ;  /* 0x00000008000b7245 */ /* 0x002fe20000201000 */
[----:B------:R-:W-:Y:S01]  /*04e0*/  ULDC UR4, c[0x0][0x154] ;  /* 0x0000550000047ab9 */ /* 0x000fe20000000800 */
[----:B------:R-:W-:Y:S01]  /*04f0*/  VOTEU.ALL UP1, P0 ;  /* 0x00000000003f7886 */ /* 0x000fe20000020000 */
[----:B------:R-:W0:Y:S01]  /*0500*/  F2I.U32.TRUNC.NTZ R10, R10 ;  /* 0x0000000a000a7305 */ /* 0x000e22000020f000 */
[----:B------:R-:W-:Y:S01]  /*0510*/  IMAD.IADD R5, R2, 0x1, -R5 ;  /* 0x0000000102057824 */ /* 0x000fe200078e0a05 */
[----:B------:R-:W1:Y:S01]  /*0520*/  @!UP0 S2UR UR7, SR_CgaCtaId ;  /* 0x00000000000789c3 */ /* 0x000e620000008800 */
[----:B------:R-:W-:Y:S01]  /*0530*/  @!UP0 UMOV UR6, 0x400 ;  /* 0x0000040000068882 */ /* 0x000fe20000000000 */
[----:B---3--:R-:W-:Y:S01]  /*0540*/  ISETP.EQ.U32.AND P2, PT, R14, 0x1, PT ;  /* 0x000000010e00780c */ /* 0x008fe20003f42070 */
[----:B------:R-:W-:-:S05]  /*0550*/  IMAD R5, R4, 0x4, R5 ;  /* 0x0000000404057824 */ /* 0x000fca00078e0205 */
[----:B------:R-:W-:-:S04]  /*0560*/  LEA.HI R2, R5, R5, RZ, 0x1 ;  /* 0x0000000505027211 */ /* 0x000fc800078f08ff */
[----:B------:R-:W-:Y:S01]  /*0570*/  LOP3.LUT R4, R2, 0xfffffffe, RZ, 0xc0, !PT ;  /* 0xfffffffe02047812 */ /* 0x000fe200078ec0ff */
[----:B0-----:R-:W-:Y:S02]  /*0580*/  IMAD.MOV R15, RZ, RZ, -R10 ;  /* 0x000000ffff0f7224 */ /* 0x001fe400078e0a0a */
[----:B------:R-:W-:Y:S01]  /*0590*/  FMUL R10, R11, UR4 ;  /* 0x000000040b0a7c20 */ /* 0x000fe20008400000 */
[----:B------:R-:W-:Y:S01]  /*05a0*/  SHF.R.S32.HI R2, RZ, 0x1f, R7 ;  /* 0x0000001fff027819 */ /* 0x000fe20000011407 */
[----:B------:R-:W-:Y:S01]  /*05b0*/  UMOV UR4, 0x20 ;  /* 0x0000002000047882 */ /* 0x000fe20000000000 */
[----:B--2---:R-:W-:Y:S01]  /*05c0*/  IMAD R12, R12, R15, UR8 ;  /* 0x000000080c0c7e24 */ /* 0x004fe2000f8e020f */
[----:B------:R-:W-:-:S04]  /*05d0*/  @!UP0 UIADD3 UR4, -UR4, 0x100000, URZ ;  /* 0x0010000004048890 */ /* 0x000fc8000fffe13f */
[----:B------:R-:W-:Y:S02]  /*05e0*/  @!UP0 USHF.L.U32 UR5, UR4, 0xb, URZ ;  /* 0x0000000b04058899 */ /* 0x000fe4000800063f */
[----:B------:R-:W-:Y:S01]  /*05f0*/  @!UP0 USHF.L.U32 UR4, UR4, 0x1, URZ ;  /* 0x0000000104048899 */ /* 0x000fe2000800063f */
[C---:B------:R-:W-:Y:S01]  /*0600*/  IMAD.IADD R11, R5.reuse, 0x1, -R4 ;  /* 0x00000001050b7824 */ /* 0x040fe200078e0a04 */
[----:B------:R-:W0:Y:S01]  /*0610*/  F2I.U32.TRUNC.NTZ R10, R10 ;  /* 0x0000000a000a7305 */ /* 0x000e22000020f000 */
[----:B------:R-:W-:Y:S01]  /*0620*/  LEA.HI R2, R2, R7, RZ, 0x2 ;  /* 0x0000000702027211 */ /* 0x000fe200078f10ff */
[----:B------:R-:W-:Y:S02]  /*0630*/  IMAD.SHL.U32 R4, R5, 0x4, RZ ;  /* 0x0000000405047824 */ /* 0x000fe400078e00ff */
[----:B------:R-:W-:Y:S01]  /*0640*/  ISETP.NE.AND P3, PT, R11, R12, PT ;  /* 0x0000000c0b00720c */ /* 0x000fe20003f65270 */
[----:B-1----:R-:W-:Y:S01]  /*0650*/  @!UP0 ULEA UR6, UR7, UR6, 0x18 ;  /* 0x0000000607068291 */ /* 0x002fe2000f8ec03f */
[----:B------:R-:W-:Y:S01]  /*0660*/  LOP3.LUT R2, R2, 0xfffffffc, RZ, 0xc0, !PT ;  /* 0xfffffffc02027812 */ /* 0x000fe200078ec0ff */
[----:B------:R-:W-:Y:S01]  /*0670*/  VOTEU.ALL UP0, P0 ;  /* 0x00000000003f7886 */ /* 0x000fe20000000000 */
[----:B------:R-:W-:-:S02]  /*0680*/  LOP3.LUT R5, R5, 0xc, R4, 0x78, !PT ;  /* 0x0000000c05057812 */ /* 0x000fc400078e7804 */
[----:B------:R-:W-:Y:S01]  /*0690*/  LOP3.LUT P0, RZ, R6, 0x7, RZ, 0xc0, !PT ;  /* 0x0000000706ff7812 */ /* 0x000fe2000780c0ff */
[----:B------:R-:W-:Y:S02]  /*06a0*/  IMAD.IADD R7, R7, 0x1, -R2 ;  /* 0x0000000107077824 */ /* 0x000fe400078e0a02 */
[----:B------:R-:W-:Y:S01]  /*06b0*/  IMAD.MOV.U32 R6, RZ, RZ, 0x1 ;  /* 0x00000001ff067424 */ /* 0x000fe200078e00ff */
[----:B------:R-:W-:Y:S01]  /*06c0*/  ISETP.LT.U32.AND P0, PT, R5, 0x2, !P0 ;  /* 0x000000020500780c */ /* 0x000fe20004701070 */
[----:B0-----:R-:W-:Y:S01]  /*06d0*/  IMAD.MOV R20, RZ, RZ, -R10 ;  /* 0x000000ffff147224 */ /* 0x001fe200078e0a0a */
[----:B------:R-:W-:Y:S01]  /*06e0*/  ISETP.NE.AND P1, PT, R7, 0x3, PT ;  /* 0x000000030700780c */ /* 0x000fe20003f25270 */
[----:B------:R-:W0:Y:S02]  /*06f0*/  FENCE.VIEW.ASYNC.S ;  /* 0x00000000000073c6 */ /* 0x000e240000000000 */
[----:B0-----:R0:W1:Y:S01]  /*0700*/  @!UP0 SYNCS.EXCH.64 URZ, [UR6+0x60], UR4 ;  /* 0x00006004063f85b2 */ /* 0x0010620008000100 */
[----:B------:R-:W-:Y:S01]  /*0710*/  @P3 LEA.HI R2, R5, R5, RZ, 0x1 ;  /* 0x0000000505023211 */ /* 0x000fe200078f08ff */
[----:B-----5:R-:W-:Y:S01]  /*0720*/  IMAD R11, R13, R20, R8 ;  /* 0x000000140d0b7224 */ /* 0x020fe200078e0208 */
[----:B------:R-:W-:-:S02]  /*0730*/  ISETP.EQ.OR P1, PT, R7, RZ, !P1 ;  /* 0x000000ff0700720c */ /* 0x000fc40004f22670 */
[----:B------:R-:W-:Y:S02]  /*0740*/  @P3 SHF.R.S32.HI R2, RZ, 0x1, R2 ;  /* 0x00000001ff023819 */ /* 0x000fe40000011402 */
[----:B------:R-:W-:Y:S02]  /*0750*/  ISETP.EQ.AND P1, PT, R3, RZ, P1 ;  /* 0x000000ff0300720c */ /* 0x000fe40000f22270 */
[----:B------:R-:W-:Y:S02]  /*0760*/  @P3 ISETP.NE.AND P5, PT, R2, R11, PT ;  /* 0x0000000b0200320c */ /* 0x000fe40003fa5270 */
[----:B------:R-:W-:Y:S02]  /*0770*/  SEL R3, RZ, 0x1, !P0 ;  /* 0x00000001ff037807 */ /* 0x000fe40004000000 */
[----:B------:R-:W-:Y:S02]  /*0780*/  @P3 SEL R6, RZ, 0x1, P5 ;  /* 0x00000001ff063807 */ /* 0x000fe40002800000 */
[----:B------:R-:W-:Y:S01]  /*0790*/  SEL R4, RZ, 0x1, !P1 ;  /* 0x00000001ff047807 */ /* 0x000fe20004800000 */
[----:B------:R0:W2:Y:S01]  /*07a0*/  @!UP1 SYNCS.EXCH.64 URZ, [UR6+0x68], UR4 ;  /* 0x00006804063f95b2 */ /* 0x0000a20008000100 */
[----:B------:R-:W-:Y:S01]  /*07b0*/  LOP3.LUT R6, R6, R3, RZ, 0xc0, !PT ;  /* 0x0000000306067212 */ /* 0x000fe200078ec0ff */
[----:B------:R-:W-:Y:S01]  /*07c0*/  NOP ;  /* 0x0000000000007918 */ /* 0x000fe20000000000 */
[----:B------:R-:W-:Y:S01]  /*07d0*/  SEL R4, R4, 0x2, P6 ;  /* 0x0000000204047807 */ /* 0x000fe20003000000 */
[----:B------:R-:W-:Y:S06]  /*07e0*/  @!P2 BRA `(.L_x_3) ;  /* 0x000000000008a947 */ /* 0x000fec0003800000 */
[----:B-12-4-:R-:W-:Y:S01]  /*07f0*/  UCGABAR_ARV ;  /* 0x00000000000079c7 */ /* 0x016fe20008000000 */
[----:B------:R-:W-:Y:S05]  /*0800*/  BRA `(.L_x_4) ;  /* 0x0000000000047947 */ /* 0x000fea0003800000 */
.L_x_3:
[----:B-12-4-:R-:W-:Y:S01]  /*0810*/  NOP ;  /* 0x0000000000007918 */ /* 0x016fe20000000000 */
.L_x_4:
[----:B------:R-:W1:Y:S01]  /*0820*/  LDC R2, c[0x0][0x65c] ;  /* 0x00019700ff027b82 */ /* 0x000e620000000800 */
[----:B------:R-:W-:Y:S01]  /*0830*/  IMAD.MOV.U32 R3, RZ, RZ, RZ ;  /* 0x000000ffff037224 */ /* 0x000fe200078e00ff */
[----:B-1----:R-:W-:Y:S01]  /*0840*/  ISETP.NE.AND P3, PT, R2, 0x1, PT ;  /* 0x000000010200780c */ /* 0x002fe20003f65270 */
[----:B------:R-:W-:-:S12]  /*0850*/  IMAD.U32 R2, RZ, RZ, UR8 ;  /* 0x00000008ff027e24 */ /* 0x000fd8000f8e00ff */
[----:B------:R-:W1:Y:S01]  /*0860*/  @P3 LDC R15, c[0x0][0x10] ;  /* 0x00000400ff0f3b82 */ /* 0x000e620000000800 */
[----:B------:R-:W-:Y:S02]  /*0870*/  @P3 IMAD.MOV.U32 R9, RZ, RZ, RZ ;  /* 0x000000ffff093224 */ /* 0x000fe400078e00ff */
[----:B------:R-:W-:-:S05]  /*0880*/  @P3 IMAD.MOV.U32 R17, RZ, RZ, RZ ;  /* 0x000000ffff113224 */ /* 0x000fca00078e00ff */
[----:B------:R-:W2:Y:S01]  /*0890*/  @!P3 LDC R11, c[0x0][0xc] ;  /* 0x00000300ff0bbb82 */ /* 0x000ea20000000800 */
[----:B-1----:R-:W-:-:S04]  /*08a0*/  @P3 IMAD.WIDE.U32 R14, R15, UR8, R8 ;  /* 0x000000080f0e3c25 */ /* 0x002fc8000f8e0008 */
[----:B--2---:R-:W-:-:S04]  /*08b0*/  @!P3 IMAD.WIDE.U32 R10, R8, R11, R2 ;  /* 0x0000000b080ab225 */ /* 0x004fc800078e0002 */
[----:B------:R-:W-:Y:S02]  /*08c0*/  @P3 IMAD.MOV.U32 R2, RZ, RZ, R14 ;  /* 0x000000ffff023224 */ /* 0x000fe400078e000e */
[----:B------:R-:W-:Y:S02]  /*08d0*/  @P3 IMAD.IADD R3, R15, 0x1, R17 ;  /* 0x000000010f033824 */ /* 0x000fe400078e0211 */
[----:B------:R-:W-:Y:S02]  /*08e0*/  @!P3 IMAD.MOV.U32 R2, RZ, RZ, R10 ;  /* 0x000000ffff02b224 */ /* 0x000fe400078e000a */
[----:B------:R-:W-:Y:S01]  /*08f0*/  @!P3 IMAD.MOV.U32 R3, RZ, RZ, R11 ;  /* 0x000000ffff03b224 */ /* 0x000fe200078e000b */
[----:B------:R-:W-:Y:S06]  /*0900*/  @!P2 BRA `(.L_x_5) ;  /* 0x00000000000ca947 */ /* 0x000fec0003800000 */
[----:B------:R-:W-:Y:S01]  /*0910*/  UCGABAR_WAIT ;  /* 0x0000000000007dc7 */ /* 0x000fe20008000000 */
[----:B------:R-:W-:Y:S01]  /*0920*/  CCTL.IVALL ;  /* 0x00000000ff00798f */ /* 0x000fe20002000000 */
[----:B------:R-:W-:Y:S05]  /*0930*/  BRA `(.L_x_6) ;  /* 0x0000000000047947 */ /* 0x000fea0003800000 */
.L_x_5:
[----:B------:R-:W-:Y:S06]  /*0940*/  BAR.SYNC.DEFER_BLOCKING 0x0 ;  /* 0x0000000000007b1d */ /* 0x000fec0000010000 */
.L_x_6:
[----:B------:R-:W-:Y:S05]  /*0950*/  @!P4 BRA `(.L_x_7) ;  /* 0x000000780080c947 */ /* 0x000fea0003800000 */
[----:B------:R-:W-:-:S13]  /*0960*/  ISETP.GT.U32.AND P0, PT, R16, 0x1, PT ;  /* 0x000000011000780c */ /* 0x000fda0003f04070 */
[----:B0-----:R-:W-:Y:S05]  /*0970*/  @P0 EXIT ;  /* 0x000000000000094d */ /* 0x001fea0003800000 */
[----:B------:R-:W-:Y:S01]  /*0980*/  ULDC.64 UR4, c[0x0][0x650] ;  /* 0x0001940000047ab9 */ /* 0x000fe20000000a00 */
[----:B------:R-:W-:Y:S01]  /*0990*/  PRMT R14, RZ, 0x7610, R14 ;  /* 0x00007610ff0e7816 */ /* 0x000fe2000000000e */
[----:B------:R-:W-:Y:S01]  /*09a0*/  IMAD.MOV.U32 R10, RZ, RZ, -0x1 ;  /* 0xffffffffff0a7424 */ /* 0x000fe200078e00ff */
[----:B------:R-:W-:Y:S01]  /*09b0*/  ISETP.GE.U32.AND P0, PT, R2, UR4, PT ;  /* 0x0000000402007c0c */ /* 0x000fe2000bf06070 */
[----:B------:R-:W-:Y:S02]  /*09c0*/  IMAD.MOV.U32 R11, RZ, RZ, -0x1 ;  /* 0xffffffffff0b7424 */ /* 0x000fe400078e00ff */
[----:B------:R-:W-:Y:S01]  /*09d0*/  IMAD.MOV.U32 R7, RZ, RZ, -0x1 ;  /* 0xffffffffff077424 */ /* 0x000fe200078e00ff */
[----:B------:R-:W-:-:S13]  /*09e0*/  ISETP.GE.U32.AND.EX P0, PT, R3, UR5, PT, P0 ;  /* 0x0000000503007c0c */ /* 0x000fda000bf06100 */
[----:B------:R-:W-:Y:S05]  /*09f0*/  @P0 BRA `(.L_x_8) ;  /* 0x0000000400280947 */ /* 0x000fea0003800000 */
[----:B------:R-:W0:Y:S01]  /*0a00*/  LDC.64 R22, c[0x0][0x628] ;  /* 0x00018a00ff167b82 */ /* 0x000e220000000a00 */
[----:B------:R-:W-:Y:S02]  /*0a10*/  IMAD.MOV.U32 R10, RZ, RZ, R2 ;  /* 0x000000ffff0a7224 */ /* 0x000fe400078e0002 */
[----:B------:R-:W-:-:S05]  /*0a20*/  IMAD.MOV.U32 R11, RZ, RZ, R3 ;  /* 0x000000ffff0b7224 */ /* 0x000fca00078e0003 */
[----:B------:R-:W1:Y:S08]  /*0a30*/  LDC R18, c[0x0][0x630] ;  /* 0x00018c00ff127b82 */ /* 0x000e700000000800 */
[----:B------:R-:W2:Y:S01]  /*0a40*/  LDC.64 R24, c[0x0][0x620] ;  /* 0x00018800ff187b82 */ /* 0x000ea20000000a00 */
[----:B0-----:R-:W-:-:S04]  /*0a50*/  ISETP.NE.U32.AND P0, PT, R22, RZ, PT ;  /* 0x000000ff1600720c */ /* 0x001fc80003f05070 */
[----:B------:R-:W-:-:S13]  /*0a60*/  ISETP.NE.AND.EX P0, PT, R23, RZ, PT, P0 ;  /* 0x000000ff1700720c */ /* 0x000fda0003f05300 */
[----:B-12---:R-:W-:Y:S05]  /*0a70*/  @!P0 BRA `(.L_x_9) ;  /* 0x0000000000288947 */ /* 0x006fea0003800000 */
[----:B------:R-:W0:Y:S02]  /*0a80*/  LDC R7, c[0x0][0x634] ;  /* 0x00018d00ff077b82 */ /* 0x000e240000000800 */
[----:B0-----:R-:W-:-:S05]  /*0a90*/  IADD3 R7, P0, R2, R7, RZ ;  /* 0x0000000702077210 */ /* 0x001fca0007f1e0ff */
[----:B------:R-:W-:-:S04]  /*0aa0*/  IMAD.X R19, RZ, RZ, R3, P0 ;  /* 0x000000ffff137224 */ /* 0x000fc800000e0603 */
[----:B------:R-:W-:-:S04]  /*0ab0*/  IMAD.WIDE.U32 R10, R19, R22, RZ ;  /* 0x00000016130a7225 */ /* 0x000fc800078e00ff */
[----:B------:R-:W-:-:S04]  /*0ac0*/  IMAD.WIDE.U32 R14, P0, R7, R23, R10 ;  /* 0x00000017070e7225 */ /* 0x000fc8000780000a */
[----:B------:R-:W-:-:S04]  /*0ad0*/  IMAD.WIDE.U32 R10, R7, R22, RZ ;  /* 0x00000016070a7225 */ /* 0x000fc800078e00ff */
[----:B------:R-:W-:Y:S01]  /*0ae0*/  IMAD.X R17, RZ, RZ, RZ, P0 ;  /* 0x000000ffff117224 */ /* 0x000fe200000e06ff */
[----:B------:R-:W-:Y:S01]  /*0af0*/  IADD3 RZ, P0, R11, R14, RZ ;  /* 0x0000000e0bff7210 */ /* 0x000fe20007f1e0ff */
[----:B------:R-:W-:-:S04]  /*0b00*/  IMAD.MOV.U32 R16, RZ, RZ, R15 ;  /* 0x000000ffff107224 */ /* 0x000fc800078e000f */
[----:B------:R-:W-:-:S08]  /*0b10*/  IMAD.WIDE.U32.X R10, R19, R23, R16, P0 ;  /* 0x00000017130a7225 */ /* 0x000fd000000e0410 */
.L_x_9:
[----:B------:R-:W0:Y:S01]  /*0b20*/  LDC.64 R26, c[0x0][0x640] ;  /* 0x00019000ff1a7b82 */ /* 0x000e220000000a00 */
[--C-:B------:R-:W-:Y:S01]  /*0b30*/  SHF.R.U64 R28, R10, R18, R11.reuse ;  /* 0x000000120a1c7219 */ /* 0x100fe2000000120b */
[----:B------:R-:W-:Y:S01]  /*0b40*/  IMAD R29, R13, R20, R8 ;  /* 0x000000140d1d7224 */ /* 0x000fe200078e0208 */
[----:B------:R-:W-:Y:S01]  /*0b50*/  SHF.R.U32.HI R7, RZ, R18, R11 ;  /* 0x00000012ff077219 */ /* 0x000fe2000001160b */
[----:B------:R-:W-:Y:S01]  /*0b60*/  IMAD.MOV.U32 R23, RZ, RZ, 0x1 ;  /* 0x00000001ff177424 */ /* 0x000fe200078e00ff */
[----:B------:R-:W-:-:S03]  /*0b70*/  IADD3 R9, P0, RZ, -R28, RZ ;  /* 0x8000001cff097210 */ /* 0x000fc60007f1e0ff */
[----:B------:R-:W1:Y:S02]  /*0b80*/  LDC R16, c[0x0][0x618] ;  /* 0x00018600ff107b82 */ /* 0x000e640000000800 */
[----:B------:R-:W-:Y:S02]  /*0b90*/  IMAD.X R7, RZ, RZ, ~R7, P0 ;  /* 0x000000ffff077224 */ /* 0x000fe400000e0e07 */
[----:B------:R-:W-:-:S04]  /*0ba0*/  IMAD.WIDE.U32 R10, R9, R24, R2 ;  /* 0x00000018090a7225 */ /* 0x000fc800078e0002 */
[----:B------:R-:W2:Y:S01]  /*0bb0*/  LDC R15, c[0x0][0x608] ;  /* 0x00018200ff0f7b82 */ /* 0x000ea20000000800 */
[----:B------:R-:W-:-:S04]  /*0bc0*/  IMAD R14, R7, R24, RZ ;  /* 0x00000018070e7224 */ /* 0x000fc800078e02ff */
[----:B------:R-:W-:-:S03]  /*0bd0*/  IMAD R7, R9, R25, R14 ;  /* 0x0000001909077224 */ /* 0x000fc600078e020e */
[----:B------:R-:W3:Y:S01]  /*0be0*/  LDC R22, c[0x0][0x658] ;  /* 0x00019600ff167b82 */ /* 0x000ee20000000800 */
[----:B------:R-:W-:Y:S01]  /*0bf0*/  IMAD.IADD R7, R11, 0x1, R7 ;  /* 0x000000010b077824 */ /* 0x000fe200078e0207 */
[----:B0-----:R-:W-:-:S04]  /*0c00*/  ISETP.NE.U32.AND P0, PT, R26, RZ, PT ;  /* 0x000000ff1a00720c */ /* 0x001fc80003f05070 */
[----:B------:R-:W-:Y:S02]  /*0c10*/  ISETP.NE.AND.EX P0, PT, R27, RZ, PT, P0 ;  /* 0x000000ff1b00720c */ /* 0x000fe40003f05300 */
[----:B------:R-:W0:Y:S01]  /*0c20*/  LDC R18, c[0x0][0x600] ;  /* 0x00018000ff127b82 */ /* 0x000e220000000800 */
[-CC-:B-1----:R-:W-:Y:S02]  /*0c30*/  SHF.R.U64 R19, R10, R16.reuse, R7.reuse ;  /* 0x000000100a137219 */ /* 0x182fe40000001207 */
[----:B------:R-:W-:Y:S01]  /*0c40*/  SHF.R.U32.HI R10, RZ, R16, R7 ;  /* 0x00000010ff0a7219 */ /* 0x000fe20000011607 */
[----:B------:R-:W-:-:S04]  /*0c50*/  IMAD.MOV.U32 R7, RZ, RZ, -0x1 ;  /* 0xffffffffff077424 */ /* 0x000fc800078e00ff */
[----:B------:R-:W1:Y:S01]  /*0c60*/  LDC R21, c[0x0][0x648] ;  /* 0x00019200ff157b82 */ /* 0x000e620000000800 */
[-CC-:B--2---:R-:W-:Y:S02]  /*0c70*/  SHF.R.U64 R16, R19, R15.reuse, R10.reuse ;  /* 0x0000000f13107219 */ /* 0x184fe4000000120a */
[----:B------:R-:W-:-:S05]  /*0c80*/  SHF.R.U32.HI R9, RZ, R15, R10 ;  /* 0x0000000fff097219 */ /* 0x000fca000001160a */
[----:B------:R-:W2:Y:S01]  /*0c90*/  LDC R24, c[0x0][0x638] ;  /* 0x00018e00ff187b82 */ /* 0x000ea20000000800 */
[-CC-:B---3--:R-:W-:Y:S02]  /*0ca0*/  SHF.R.U64 R20, R16, R22.reuse, R9.reuse ;  /* 0x0000001610147219 */ /* 0x188fe40000001209 */
[-C--:B------:R-:W-:Y:S02]  /*0cb0*/  SHF.L.U32 R7, R7, R22.reuse, RZ ;  /* 0x0000001607077219 */ /* 0x080fe400000006ff */
[----:B------:R-:W-:Y:S01]  /*0cc0*/  SHF.R.U32.HI R9, RZ, R22, R9 ;  /* 0x00000016ff097219 */ /* 0x000fe20000011609 */
[----:B------:R-:W-:Y:S01]  /*0cd0*/  IMAD.MOV.U32 R8, RZ, RZ, R20 ;  /* 0x000000ffff087224 */ /* 0x000fe200078e0014 */
[----:B------:R-:W-:Y:S01]  /*0ce0*/  LOP3.LUT R13, RZ, R7, RZ, 0x33, !PT ;  /* 0x00000007ff0d7212 */ /* 0x000fe200078e33ff */
[----:B------:R-:W3:Y:S01]  /*0cf0*/  LDC R25, c[0x0][0x610] ;  /* 0x00018400ff197b82 */ /* 0x000ee20000000800 */
[----:B------:R-:W-:Y:S05]  /*0d00*/  @!P0 BRA `(.L_x_10) ;  /* 0x0000000000288947 */ /* 0x000fea0003800000 */
[----:B------:R-:W4:Y:S02]  /*0d10*/  LDC R7, c[0x0][0x64c] ;  /* 0x00019300ff077b82 */ /* 0x000f240000000800 */
[----:B----4-:R-:W-:-:S05]  /*0d20*/  IADD3 R7, P0, R20, R7, RZ ;  /* 0x0000000714077210 */ /* 0x010fca0007f1e0ff */
        /* <DEDUP_REMOVED lines=8> */
.L_x_10:
[----:B-1----:R-:W-:Y:S01]  /*0db0*/  SHF.R.U64 R9, R8, R21, R9 ;  /* 0x0000001508097219 */ /* 0x002fe20000001209 */
[----:B0-----:R-:W-:Y:S01]  /*0dc0*/  VIADD R10, R18, 0xffffffff ;  /* 0xffffffff120a7836 */ /* 0x001fe20000000000 */
[----:B------:R-:W-:Y:S01]  /*0dd0*/  SHF.L.U32 R7, R23, R22, RZ ;  /* 0x0000001617077219 */ /* 0x000fe200000006ff */
[----:B------:R-:W-:Y:S01]  /*0de0*/  IMAD.MOV.U32 R14, RZ, RZ, 0x1 ;  /* 0x00000001ff0e7424 */ /* 0x000fe200078e00ff */
[----:B------:R-:W-:Y:S01]  /*0df0*/  LOP3.LUT R8, R16, R13, RZ, 0xc0, !PT ;  /* 0x0000000d10087212 */ /* 0x000fe200078ec0ff */
[----:B------:R-:W-:Y:S01]  /*0e00*/  IMAD.MOV R11, RZ, RZ, -R9 ;  /* 0x000000ffff0b7224 */ /* 0x000fe200078e0a09 */
[----:B------:R-:W-:Y:S02]  /*0e10*/  SEL R12, R12, R29, !P3 ;  /* 0x0000001d0c0c7207 */ /* 0x000fe40005800000 */
[----:B------:R-:W-:Y:S01]  /*0e20*/  LOP3.LUT R10, R19, R10, RZ, 0xc0, !PT ;  /* 0x0000000a130a7212 */ /* 0x000fe200078ec0ff */
[----:B------:R-:W-:Y:S02]  /*0e30*/  IMAD R9, R7, R9, R8 ;  /* 0x0000000907097224 */ /* 0x000fe400078e0208 */
[----:B--2---:R-:W-:-:S02]  /*0e40*/  IMAD R7, R11, R24, R20 ;  /* 0x000000180b077224 */ /* 0x004fc400078e0214 */
[----:B---3--:R-:W-:Y:S02]  /*0e50*/  IMAD R12, R9, R25, R12 ;  /* 0x00000019090c7224 */ /* 0x008fe400078e020c */
[----:B------:R-:W-:-:S05]  /*0e60*/  IMAD R7, R7, R18, R10 ;  /* 0x0000001207077224 */ /* 0x000fca00078e020a */
[----:B------:R-:W-:Y:S02]  /*0e70*/  SEL R11, R7, R12, !P3 ;  /* 0x0000000c070b7207 */ /* 0x000fe40005800000 */
[----:B------:R-:W-:Y:S01]  /*0e80*/  SEL R10, R12, R7, !P3 ;  /* 0x000000070c0a7207 */ /* 0x000fe20005800000 */
[----:B------:R-:W-:-:S07]  /*0e90*/  IMAD.MOV.U32 R7, RZ, RZ, R28 ;  /* 0x000000ffff077224 */ /* 0x000fce00078e001c */
.L_x_8:
[----:B------:R-:W-:-:S08]  /*0ea0*/  NOP ;  /* 0x0000000000007918 */ /* 0x000fd00000000000 */
[----:B------:R-:W0:Y:S02]  /*0eb0*/  USETMAXREG.TRY_ALLOC.CTAPOOL UP0, 0xe8 ;  /* 0x000000e8000079c8 */ /* 0x000e240008000600 */
[----:B0-----:R-:W-:-:S13]  /*0ec0*/  PLOP3.LUT P0, PT, PT, PT, UP0, 0x80, 0x0 ;  /* 0x000000000000781c */ /* 0x001fda0003f0f008 */
[----:B------:R-:W-:Y:S05]  /*0ed0*/  @!P0 BRA `(.L_x_8) ;  /* 0xfffffffc00f08947 */ /* 0x000fea000383ffff */
[----:B------:R-:W-:Y:S01]  /*0ee0*/  ULDC.64 UR4, c[0x0][0x598] ;  /* 0x0001660000047ab9 */ /* 0x000fe20000000a00 */
[----:B------:R-:W-:Y:S01]  /*0ef0*/  ULDC.64 UR20, c[0x0][0x208] ;  /* 0x0000820000147ab9 */ /* 0x000fe20000000a00 */
[----:B------:R-:W-:-:S04]  /*0f00*/  ISETP.NE.U32.AND P0, PT, RZ, UR4, PT ;  /* 0x00000004ff007c0c */ /* 0x000fc8000bf05070 */
[----:B------:R-:W-:-:S13]  /*0f10*/  ISETP.NE.AND.EX P0, PT, RZ, UR5, PT, P0 ;  /* 0x00000005ff007c0c */ /* 0x000fda000bf05300 */
[----:B------:R-:W-:Y:S05]  /*0f20*/  @!P0 BRA `(.L_x_11) ;  /* 0x00000000001c8947 */ /* 0x000fea0003800000 */
[----:B------:R-:W0:Y:S02]  /*0f30*/  LDC.64 R8, c[0x0][0x598] ;  /* 0x00016600ff087b82 */ /* 0x000e240000000a00 */
[----:B0-----:R-:W2:Y:S02]  /*0f40*/  LDG.E.64 R8, desc[UR20][R8.64] ;  /* 0x0000001408087981 */ /* 0x001ea4000c1e1b00 */
[----:B--2---:R-:W-:-:S04]  /*0f50*/  ISETP.NE.U32.AND P0, PT, R8, RZ, PT ;  /* 0x000000ff0800720c */ /* 0x004fc80003f05070 */
[----:B------:R-:W-:-:S13]  /*0f60*/  ISETP.NE.AND.EX P0, PT, R9, RZ, PT, P0 ;  /* 0x000000ff0900720c */ /* 0x000fda0003f05300 */
[----:B------:R-:W-:Y:S05]  /*0f70*/  @!P0 BRA `(.L_x_11) ;  /* 0x0000000000088947 */ /* 0x000fea0003800000 */
[----:B------:R0:W5:Y:S01]  /*0f80*/  LD.E R8, desc[UR20][R8.64] ;  /* 0x0000001408087980 */ /* 0x000162000c101900 */
[----:B------:R-:W-:Y:S05]  /*0f90*/  BRA `(.L_x_12) ;  /* 0x0000000000207947 */ /* 0x000fea0003800000 */
.L_x_11:
[----:B------:R-:W-:Y:S02]  /*0fa0*/  ULDC.64 UR4, c[0x0][0x588] ;  /* 0x0001620000047ab9 */ /* 0x000fe40000000a00 */
[----:B------:R-:W-:-:S04]  /*0fb0*/  ISETP.NE.U32.AND P0, PT, RZ, UR4, PT ;  /* 0x00000004ff007c0c */ /* 0x000fc8000bf05070 */
[----:B------:R-:W-:-:S13]  /*0fc0*/  ISETP.NE.AND.EX P0, PT, RZ, UR5, PT, P0 ;  /* 0x00000005ff007c0c */ /* 0x000fda000bf05300 */
[----:B------:R-:W-:Y:S05]  /*0fd0*/  @!P0 BRA `(.L_x_13) ;  /* 0x00000000000c8947 */ /* 0x000fea0003800000 */
[----:B------:R-:W0:Y:S02]  /*0fe0*/  LDC.64 R8, c[0x0][0x588] ;  /* 0x00016200ff087b82 */ /* 0x000e240000000a00 */
[----:B0-----:R1:W5:Y:S01]  /*0ff0*/  LDG.E R8, desc[UR20][R8.64] ;  /* 0x0000001408087981 */ /* 0x001362000c1e1900 */
[----:B------:R-:W-:Y:S05]  /*1000*/  BRA `(.L_x_12) ;  /* 0x0000000000047947 */ /* 0x000fea0003800000 */
.L_x_13:
[----:B------:R-:W2:Y:S02]  /*1010*/  LDC R8, c[0x0][0x580] ;  /* 0x00016000ff087b82 */ /* 0x000ea40000000800 */
.L_x_12:
[----:B------:R-:W-:Y:S02]  /*1020*/  ULDC.64 UR4, c[0x0][0x5a0] ;  /* 0x0001680000047ab9 */ /* 0x000fe40000000a00 */
[----:B------:R-:W-:-:S04]  /*1030*/  ISETP.NE.U32.AND P0, PT, RZ, UR4, PT ;  /* 0x00000004ff007c0c */ /* 0x000fc8000bf05070 */
[----:B------:R-:W-:-:S13]  /*1040*/  ISETP.NE.AND.EX P0, PT, RZ, UR5, PT, P0 ;  /* 0x00000005ff007c0c */ /* 0x000fda000bf05300 */
[----:B------:R-:W-:Y:S05]  /*1050*/  @!P0 BRA `(.L_x_14) ;  /* 0x00000000001c8947 */ /* 0x000fea0003800000 */
[----:B------:R-:W3:Y:S02]  /*1060*/  LDC.64 R12, c[0x0][0x5a0] ;  /* 0x00016800ff0c7b82 */ /* 0x000ee40000000a00 */
[----:B---3--:R-:W3:Y:S02]  /*1070*/  LDG.E.64 R12, desc[UR20][R12.64] ;  /* 0x000000140c0c7981 */ /* 0x008ee4000c1e1b00 */
[----:B---3--:R-:W-:-:S04]  /*1080*/  ISETP.NE.U32.AND P0, PT, R12, RZ, PT ;  /* 0x000000ff0c00720c */ /* 0x008fc80003f05070 */
[----:B------:R-:W-:-:S13]  /*1090*/  ISETP.NE.AND.EX P0, PT, R13, RZ, PT, P0 ;  /* 0x000000ff0d00720c */ /* 0x000fda0003f05300 */
[----:B------:R-:W-:Y:S05]  /*10a0*/  @!P0 BRA `(.L_x_14) ;  /* 0x0000000000088947 */ /* 0x000fea0003800000 */
[----:B01----:R0:W5:Y:S01]  /*10b0*/  LD.E R9, desc[UR20][R12.64] ;  /* 0x000000140c097980 */ /* 0x003162000c101900 */
[----:B------:R-:W-:Y:S05]  /*10c0*/  BRA `(.L_x_15) ;  /* 0x0000000000207947 */ /* 0x000fea0003800000 */
.L_x_14:
[----:B------:R-:W-:Y:S02]  /*10d0*/  ULDC.64 UR4, c[0x0][0x590] ;  /* 0x0001640000047ab9 */ /* 0x000fe40000000a00 */
[----:B------:R-:W-:-:S04]  /*10e0*/  ISETP.NE.U32.AND P0, PT, RZ, UR4, PT ;  /* 0x00000004ff007c0c */ /* 0x000fc8000bf05070 */
[----:B------:R-:W-:-:S13]  /*10f0*/  ISETP.NE.AND.EX P0, PT, RZ, UR5, PT, P0 ;  /* 0x00000005ff007c0c */ /* 0x000fda000bf05300 */
[----:B------:R-:W-:Y:S05]  /*1100*/  @!P0 BRA `(.L_x_16) ;  /* 0x00000000000c8947 */ /* 0x000fea0003800000 */
[----:B------:R-:W0:Y:S02]  /*1110*/  LDC.64 R12, c[0x0][0x590] ;  /* 0x00016400ff0c7b82 */ /* 0x000e240000000a00 */
[----:B01----:R1:W5:Y:S01]  /*1120*/  LDG.E R9, desc[UR20][R12.64] ;  /* 0x000000140c097981 */ /* 0x003362000c1e1900 */
[----:B------:R-:W-:Y:S05]  /*1130*/  BRA `(.L_x_15) ;  /* 0x0000000000047947 */ /* 0x000fea0003800000 */
.L_x_16:
[----:B01----:R-:W3:Y:S02]  /*1140*/  LDC R9, c[0x0][0x584] ;  /* 0x00016100ff097b82 */ /* 0x003ee40000000800 */
.L_x_15:
[----:B------:R-:W-:-:S13]  /*1150*/  LOP3.LUT P0, RZ, R14, 0xff, RZ, 0xc0, !PT ;  /* 0x000000ff0eff7812 */ /* 0x000fda000780c0ff */
[----:B------:R-:W-:Y:S05]  /*1160*/  @!P0 EXIT ;  /* 0x000000000000894d */ /* 0x000fea0003800000 */
[----:B------:R-:W-:Y:S01]  /*1170*/  ULDC UR4, c[0x0][0x28c] ;  /* 0x0000a30000047ab9 */ /* 0x000fe20000000800 */
[----:B------:R-:W-:Y:S01]  /*1180*/  LOP3.LUT R144, R4, 0x1, RZ, 0xfc, !PT ;  /* 0x0000000104907812 */ /* 0x000fe200078efcff */
[----:B------:R-:W-:-:S04]  /*1190*/  UIADD3 UR4, UR4, 0x7f, URZ ;  /* 0x0000007f04047890 */ /* 0x000fc8000fffe03f */
[----:B------:R-:W-:-:S04]  /*11a0*/  USHF.R.S32.HI UR5, URZ, 0x1f, UR4 ;  /* 0x0000001f3f057899 */ /* 0x000fc80008011404 */
[----:B------:R-:W-:-:S03]  /*11b0*/  ULEA.HI UR5, UR5, UR4, URZ, 0x7 ;  /* 0x0000000405057291 */ /* 0x000fc6000f8f383f */
[----:B------:R-:W-:Y:S01]  /*11c0*/  UMOV UR4, URZ ;  /* 0x0000003f00047c82 */ /* 0x000fe20008000000 */
[----:B------:R-:W-:-:S03]  /*11d0*/  USHF.R.S32.HI UR9, URZ, 0x7, UR5 ;  /* 0x000000073f097899 */ /* 0x000fc60008011405 */
[----:B------:R-:W-:-:S09]  /*11e0*/  UMOV UR5, URZ ;  /* 0x0000003f00057c82 */ /* 0x000fd20008000000 */
.L_x_171:
[----:B01----:R-:W-:Y:S01]  /*11f0*/  LOP3.LUT R12, R0, 0x80, RZ, 0xc0, !PT ;  /* 0x00000080000c7812 */ /* 0x003fe200078ec0ff */
[----:B------:R-:W0:Y:S01]  /*1200*/  S2UR UR13, SR_CgaCtaId ;  /* 0x00000000000d79c3 */ /* 0x000e220000008800 */
[----:B------:R-:W-:Y:S01]  /*1210*/  UMOV UR12, 0x400 ;  /* 0x00000400000c7882 */ /* 0x000fe20000000000 */
[----:B------:R-:W-:Y:S01]  /*1220*/  UMOV UR6, URZ ;  /* 0x0000003f00067c82 */ /* 0x000fe20008000000 */
[----:B------:R-:W-:Y:S01]  /*1230*/  SHF.R.U32.HI R12, RZ, 0x7, R12 ;  /* 0x00000007ff0c7819 */ /* 0x000fe2000001160c */
[----:B------:R-:W-:Y:S01]  /*1240*/  UMOV UR7, URZ ;  /* 0x0000003f00077c82 */ /* 0x000fe20008000000 */
[----:B------:R-:W-:Y:S02]  /*1250*/  CS2R R20, SRZ ;  /* 0x0000000000147805 */ /* 0x000fe4000001ff00 */
[----:B------:R-:W-:Y:S02]  /*1260*/  CS2R R18, SRZ ;  /* 0x0000000000127805 */ /* 0x000fe4000001ff00 */
[----:B------:R-:W-:Y:S01]  /*1270*/  CS2R R22, SRZ ;  /* 0x0000000000167805 */ /* 0x000fe2000001ff00 */
[----:B------:R-:W1:Y:S01]  /*1280*/  LDC R13, c[0x0][0x28c] ;  /* 0x0000a300ff0d7b82 */ /* 0x000e620000000800 */
[----:B----4-:R-:W4:Y:S01]  /*1290*/  SHFL.IDX PT, R12, R12, RZ, 0x1f ;  /* 0x00001fff0c0c7589 */ /* 0x010f2200000e0000 */
[----:B------:R-:W-:-:S02]  /*12a0*/  CS2R R88, SRZ ;  /* 0x0000000000587805 */ /* 0x000fc4000001ff00 */
[----:B------:R-:W-:Y:S02]  /*12b0*/  CS2R R90, SRZ ;  /* 0x00000000005a7805 */ /* 0x000fe4000001ff00 */
[----:B------:R-:W-:Y:S02]  /*12c0*/  CS2R R92, SRZ ;  /* 0x00000000005c7805 */ /* 0x000fe4000001ff00 */
[----:B------:R-:W-:Y:S02]  /*12d0*/  CS2R R94, SRZ ;  /* 0x00000000005e7805 */ /* 0x000fe4000001ff00 */
[----:B------:R-:W-:Y:S02]  /*12e0*/  CS2R R98, SRZ ;  /* 0x0000000000627805 */ /* 0x000fe4000001ff00 */
[----:B------:R-:W-:Y:S02]  /*12f0*/  CS2R R96, SRZ ;  /* 0x0000000000607805 */ /* 0x000fe4000001ff00 */
        /* <DEDUP_REMOVED lines=16> */
[----:B-1----:R-:W-:Y:S02]  /*1400*/  ISETP.GE.AND P0, PT, R13, 0x1, PT ;  /* 0x000000010d00780c */ /* 0x002fe40003f06270 */
[----:B------:R-:W-:Y:S02]  /*1410*/  CS2R R132, SRZ ;  /* 0x0000000000847805 */ /* 0x000fe4000001ff00 */
[----:B----4-:R-:W-:-:S02]  /*1420*/  R2UR UR8, R12 ;  /* 0x000000000c0872ca */ /* 0x010fc400000e0000 */
[----:B------:R-:W-:Y:S02]  /*1430*/  CS2R R134, SRZ ;  /* 0x0000000000867805 */ /* 0x000fe4000001ff00 */
[----:B------:R-:W-:Y:S02]  /*1440*/  CS2R R136, SRZ ;  /* 0x0000000000887805 */ /* 0x000fe4000001ff00 */
[----:B------:R-:W-:Y:S02]  /*1450*/  CS2R R138, SRZ ;  /* 0x00000000008a7805 */ /* 0x000fe4000001ff00 */
[----:B------:R-:W-:Y:S02]  /*1460*/  CS2R R140, SRZ ;  /* 0x00000000008c7805 */ /* 0x000fe4000001ff00 */
[----:B------:R-:W-:Y:S01]  /*1470*/  CS2R R142, SRZ ;  /* 0x00000000008e7805 */ /* 0x000fe2000001ff00 */
[----:B------:R-:W-:Y:S01]  /*1480*/  IMAD.MOV.U32 R145, RZ, RZ, RZ ;  /* 0x000000ffff917224 */ /* 0x000fe200078e00ff */
[----:B------:R-:W-:Y:S01]  /*1490*/  CS2R R56, SRZ ;  /* 0x0000000000387805 */ /* 0x000fe2000001ff00 */
[----:B------:R-:W-:Y:S01]  /*14a0*/  IMAD.MOV.U32 R147, RZ, RZ, RZ ;  /* 0x000000ffff937224 */ /* 0x000fe200078e00ff */
[----:B------:R-:W-:Y:S01]  /*14b0*/  CS2R R58, SRZ ;  /* 0x00000000003a7805 */ /* 0x000fe2000001ff00 */
[----:B------:R-:W-:Y:S01]  /*14c0*/  IMAD.U32 R16, RZ, RZ, UR4 ;  /* 0x00000004ff107e24 */ /* 0x000fe2000f8e00ff */
[----:B------:R-:W-:-:S02]  /*14d0*/  CS2R R60, SRZ ;  /* 0x00000000003c7805 */ /* 0x000fc4000001ff00 */
[----:B------:R-:W-:Y:S01]  /*14e0*/  CS2R R62, SRZ ;  /* 0x00000000003e7805 */ /* 0x000fe2000001ff00 */
[----:B------:R-:W-:Y:S01]  /*14f0*/  ULEA.HI UR10, UR8, UR8, URZ, 0x1 ;  /* 0x00000008080a7291 */ /* 0x000fe2000f8f083f */
[----:B------:R-:W-:Y:S02]  /*1500*/  CS2R R64, SRZ ;  /* 0x0000000000407805 */ /* 0x000fe4000001ff00 */
[----:B------:R-:W-:Y:S02]  /*1510*/  CS2R R66, SRZ ;  /* 0x0000000000427805 */ /* 0x000fe4000001ff00 */
[----:B------:R-:W-:Y:S01]  /*1520*/  CS2R R68, SRZ ;  /* 0x0000000000447805 */ /* 0x000fe2000001ff00 */
[----:B------:R-:W-:Y:S01]  /*1530*/  ULOP3.LUT UR11, UR10, 0x7fffe, URZ, 0xc0, !UPT ;  /* 0x0007fffe0a0b7892 */ /* 0x000fe2000f8ec03f */
[----:B------:R-:W-:Y:S01]  /*1540*/  CS2R R70, SRZ ;  /* 0x0000000000467805 */ /* 0x000fe2000001ff00 */
[----:B0-----:R-:W-:Y:S01]  /*1550*/  ULEA UR10, UR13, UR12, 0x18 ;  /* 0x0000000c0d0a7291 */ /* 0x001fe2000f8ec03f */
[----:B------:R-:W-:Y:S01]  /*1560*/  CS2R R72, SRZ ;  /* 0x0000000000487805 */ /* 0x000fe2000001ff00 */
[----:B------:R-:W-:Y:S01]  /*1570*/  UIADD3 UR11, UR8, -UR11, URZ ;  /* 0x8000000b080b7290 */ /* 0x000fe2000fffe03f */
[----:B------:R-:W-:Y:S01]  /*1580*/  CS2R R74, SRZ ;  /* 0x00000000004a7805 */ /* 0x000fe2000001ff00 */
[----:B------:R-:W-:Y:S01]  /*1590*/  UMOV UR12, UR5 ;  /* 0x00000005000c7c82 */ /* 0x000fe20008000000 */
[----:B------:R-:W-:Y:S01]  /*15a0*/  UMOV UR8, URZ ;  /* 0x0000003f00087c82 */ /* 0x000fe20008000000 */
[----:B------:R-:W-:Y:S01]  /*15b0*/  ULEA UR11, UR11, UR10, 0xd ;  /* 0x0000000a0b0b7291 */ /* 0x000fe2000f8e683f */
[----:B------:R-:W-:-:S02]  /*15c0*/  CS2R R76, SRZ ;  /* 0x00000000004c7805 */ /* 0x000fc4000001ff00 */
[----:B------:R-:W-:Y:S02]  /*15d0*/  CS2R R78, SRZ ;  /* 0x00000000004e7805 */ /* 0x000fe4000001ff00 */
[----:B------:R-:W-:Y:S01]  /*15e0*/  CS2R R80, SRZ ;  /* 0x0000000000507805 */ /* 0x000fe2000001ff00 */
[----:B------:R-:W-:Y:S01]  /*15f0*/  UIADD3 UR11, UR11, 0x100, URZ ;  /* 0x000001000b0b7890 */ /* 0x000fe2000fffe03f */
[----:B------:R-:W-:Y:S02]  /*1600*/  CS2R R82, SRZ ;  /* 0x0000000000527805 */ /* 0x000fe4000001ff00 */
[----:B------:R-:W-:Y:S02]  /*1610*/  CS2R R84, SRZ ;  /* 0x0000000000547805 */ /* 0x000fe4000001ff00 */
[----:B------:R-:W-:Y:S01]  /*1620*/  CS2R R86, SRZ ;  /* 0x0000000000567805 */ /* 0x000fe2000001ff00 */
[----:B------:R-:W-:Y:S01]  /*1630*/  USHF.R.U32.HI UR11, URZ, 0x4, UR11 ;  /* 0x000000043f0b7899 */ /* 0x000fe2000801160b */
[----:B------:R-:W-:-:S02]  /*1640*/  CS2R R24, SRZ ;  /* 0x0000000000187805 */ /* 0x000fc4000001ff00 */
[----:B------:R-:W-:Y:S02]  /*1650*/  CS2R R26, SRZ ;  /* 0x00000000001a7805 */ /* 0x000fe4000001ff00 */
[----:B------:R-:W-:Y:S01]  /*1660*/  CS2R R28, SRZ ;  /* 0x00000000001c7805 */ /* 0x000fe2000001ff00 */
[----:B------:R-:W-:Y:S01]  /*1670*/  ULOP3.LUT UR11, UR11, 0x3fff, URZ, 0xc0, !UPT ;  /* 0x00003fff0b0b7892 */ /* 0x000fe2000f8ec03f */
        /* <DEDUP_REMOVED lines=12> */
[----:B------:R-:W-:Y:S01]  /*1740*/  CS2R R54, SRZ ;  /* 0x0000000000367805 */ /* 0x000fe2000001ff00 */
[----:B--23--:R-:W-:Y:S06]  /*1750*/  @!P0 BRA `(.L_x_17) ;  /* 0x0000000800a08947 */ /* 0x00cfec0003800000 */
[----:B------:R-:W-:-:S13]  /*1760*/  ISETP.NE.AND P1, PT, R144, 0x3, PT ;  /* 0x000000039000780c */ /* 0x000fda0003f25270 */
[----:B------:R-:W-:Y:S05]  /*1770*/  @!P1 BRA `(.L_x_18) ;  /* 0x0000000000049947 */ /* 0x000fea0003800000 */
[----:B------:R-:W-:Y:S01]  /*1780*/  BPT.TRAP 0x1 ;  /* 0x000000040000795c */ /* 0x000fe20000300000 */
.L_x_18:
[----:B------:R-:W-:Y:S01]  /*1790*/  ULEA UR6, UR5, UR10, 0x3 ;  /* 0x0000000a05067291 */ /* 0x000fe2000f8e183f */
[----:B------:R-:W-:-:S05]  /*17a0*/  IMAD.U32 R12, RZ, RZ, UR4 ;  /* 0x00000004ff0c7e24 */ /* 0x000fca000f8e00ff */
[----:B------:R-:W-:-:S04]  /*17b0*/  SHF.L.U32 R12, R12, 0x1f, RZ ;  /* 0x0000001f0c0c7819 */ /* 0x000fc800000006ff */
[----:B------:R0:W1:Y:S01]  /*17c0*/  SYNCS.PHASECHK.TRANS64.TRYWAIT P0, [UR6], R12 ;  /* 0x0000000cff0075a7 */ /* 0x0000620008000146 */
[----:B------:R-:W-:Y:S05]  /*17d0*/  @!P1 BRA `(.L_x_19) ;  /* 0x0000000000049947 */ /* 0x000fea0003800000 */
[----:B------:R-:W-:Y:S01]  /*17e0*/  BPT.TRAP 0x1 ;  /* 0x000000040000795c */ /* 0x000fe20000300000 */
.L_x_19:
[----:B-1----:R-:W-:Y:S05]  /*17f0*/  @P0 BRA `(.L_x_20) ;  /* 0x0000000000080947 */ /* 0x002fea0003800000 */
[----:B------:R-:W1:Y:S02]  /*1800*/  SYNCS.PHASECHK.TRANS64.TRYWAIT P0, [UR6], R12 ;  /* 0x0000000cff0075a7 */ /* 0x000e640008000146 */
[----:B-1----:R-:W-:Y:S05]  /*1810*/  @!P0 BRA `(.L_x_21) ;  /* 0x0000008000588947 */ /* 0x002fea0003800000 */
.L_x_20:
[----:B------:R-:W-:Y:S01]  /*1820*/  UIADD3 UR6, UR10, 0x28100, URZ ;  /* 0x000281000a067890 */ /* 0x000fe2000fffe03f */
[----:B------:R-:W-:Y:S01]  /*1830*/  WARPGROUP.ARRIVE ;  /* 0x00000000000079c5 */ /* 0x000fe20000000000 */
[----:B------:R-:W-:Y:S01]  /*1840*/  ULOP3.LUT UR8, UR11, 0x10000, URZ, 0xfc, !UPT ;  /* 0x000100000b087892 */ /* 0x000fe2000f8efc3f */
[----:B------:R-:W-:Y:S01]  /*1850*/  CS2R R20, SRZ ;  /* 0x0000000000147805 */ /* 0x000fe2000001ff00 */
[----:B------:R-:W-:Y:S01]  /*1860*/  USHF.R.U32.HI UR6, URZ, 0x4, UR6 ;  /* 0x000000043f067899 */ /* 0x000fe20008011606 */
[----:B------:R-:W-:Y:S01]  /*1870*/  CS2R R18, SRZ ;  /* 0x0000000000127805 */ /* 0x000fe2000001ff00 */
[----:B------:R-:W-:Y:S01]  /*1880*/  ULEA UR8, UR5, UR8, 0xb ;  /* 0x0000000805087291 */ /* 0x000fe2000f8e583f */
[----:B------:R-:W-:Y:S01]  /*1890*/  CS2R R22, SRZ ;  /* 0x0000000000167805 */ /* 0x000fe2000001ff00 */
[----:B------:R-:W-:Y:S01]  /*18a0*/  ULOP3.LUT UR6, UR6, 0x3fff, URZ, 0xc0, !UPT ;  /* 0x00003fff06067892 */ /* 0x000fe2000f8ec03f */
[----:B------:R-:W-:Y:S01]  /*18b0*/  CS2R R88, SRZ ;  /* 0x0000000000587805 */ /* 0x000fe2000001ff00 */
[----:B------:R-:W-:Y:S01]  /*18c0*/  UMOV UR13, 0x40000040 ;  /* 0x40000040000d7882 */ /* 0x000fe20000000000 */
[----:B------:R-:W-:Y:S01]  /*18d0*/  UMOV UR15, 0x40000040 ;  /* 0x40000040000f7882 */ /* 0x000fe20000000000 */
[----:B------:R-:W-:Y:S01]  /*18e0*/  ULOP3.LUT UR6, UR6, 0x10000, URZ, 0xfc, !UPT ;  /* 0x0001000006067892 */ /* 0x000fe2000f8efc3f */
[----:B------:R-:W-:Y:S01]  /*18f0*/  CS2R R90, SRZ ;  /* 0x00000000005a7805 */ /* 0x000fe2000001ff00 */
[----:B------:R-:W-:Y:S01]  /*1900*/  UMOV UR12, UR8 ;  /* 0x00000008000c7c82 */ /* 0x000fe20008000000 */
[----:B------:R-:W-:Y:S01]  /*1910*/  CS2R R92, SRZ ;  /* 0x00000000005c7805 */ /* 0x000fe2000001ff00 */
[----:B------:R-:W-:Y:S01]  /*1920*/  ULEA UR7, UR5, UR6, 0x9 ;  /* 0x0000000605077291 */ /* 0x000fe2000f8e483f */
[----:B------:R-:W-:Y:S01]  /*1930*/  CS2R R94, SRZ ;  /* 0x00000000005e7805 */ /* 0x000fe2000001ff00 */
[----:B------:R-:W-:Y:S01]  /*1940*/  UIADD3 UR6, UR8, 0x400, URZ ;  /* 0x0000040008067890 */ /* 0x000fe2000fffe03f */
[----:B------:R-:W-:-:S02]  /*1950*/  CS2R R98, SRZ ;  /* 0x0000000000627805 */ /* 0x000fc4000001ff00 */
[----:B------:R-:W-:Y:S02]  /*1960*/  CS2R R96, SRZ ;  /* 0x0000000000607805 */ /* 0x000fe4000001ff00 */
[----:B------:R-:W-:Y:S02]  /*1970*/  CS2R R100, SRZ ;  /* 0x0000000000647805 */ /* 0x000fe4000001ff00 */
[----:B------:R-:W-:Y:S01]  /*1980*/  CS2R R102, SRZ ;  /* 0x0000000000667805 */ /* 0x000fe2000001ff00 */
[----:B------:R-:W-:Y:S01]  /*1990*/  UMOV UR14, UR7 ;  /* 0x00000007000e7c82 */ /* 0x000fe20008000000 */
[----:B------:R-:W-:Y:S01]  /*19a0*/  CS2R R104, SRZ ;  /* 0x0000000000687805 */ /* 0x000fe2000001ff00 */
[----:B------:R-:W-:Y:S01]  /*19b0*/  QGMMA.64x64x32.F32.E5M2.E5M2 R56, gdesc[UR12], RZ, !UPT ;  /* 0x00e000000c3879f3 */ /* 0x000fe2000c7038ff */
[----:B------:R-:W-:Y:S01]  /*19c0*/  UMOV UR12, UR6 ;  /* 0x00000006000c7c82 */ /* 0x000fe20008000000 */
[----:B------:R-:W-:Y:S01]  /*19d0*/  UMOV UR13, 0x40000040 ;  /* 0x40000040000d7882 */ /* 0x000fe20000000000 */
[----:B------:R-:W-:Y:S01]  /*19e0*/  UIADD3 UR6, UR8, 0x402, URZ ;  /* 0x0000040208067890 */ /* 0x000fe2000fffe03f */
[----:B------:R-:W-:Y:S01]  /*19f0*/  QGMMA.64x64x32.F32.E5M2.E5M2 R24, gdesc[UR12], RZ, !UPT ;  /* 0x00e000000c1879f3 */ /* 0x000fe2000c7038ff */
[----:B------:R-:W-:Y:S01]  /*1a00*/  UIADD3 UR12, UR8, 0x2, URZ ;  /* 0x00000002080c7890 */ /* 0x000fe2000fffe03f */
[----:B------:R-:W-:Y:S01]  /*1a10*/  CS2R R106, SRZ ;  /* 0x00000000006a7805 */ /* 0x000fe2000001ff00 */
[----:B------:R-:W-:Y:S01]  /*1a20*/  UIADD3 UR14, UR7, 0x2, URZ ;  /* 0x00000002070e7890 */ /* 0x000fe2000fffe03f */
[----:B------:R-:W-:Y:S01]  /*1a30*/  CS2R R110, SRZ ;  /* 0x00000000006e7805 */ /* 0x000fe2000001ff00 */
[----:B------:R-:W-:Y:S01]  /*1a40*/  UMOV UR13, 0x40000040 ;  /* 0x40000040000d7882 */ /* 0x000fe20000000000 */
[----:B------:R-:W-:Y:S01]  /*1a50*/  UMOV UR15, 0x40000040 ;  /* 0x40000040000f7882 */ /* 0x000fe20000000000 */
        /* <DEDUP_REMOVED lines=16> */
[----:B------:R-:W-:Y:S01]  /*1b60*/  CS2R R142, SRZ ;  /* 0x00000000008e7805 */ /* 0x000fe2000001ff00 */
[----:B------:R-:W-:Y:S02]  /*1b70*/  IMAD.MOV.U32 R145, RZ, RZ, RZ ;  /* 0x000000ffff917224 */ /* 0x000fe400078e00ff */
[----:B------:R-:W-:Y:S01]  /*1b80*/  IMAD.MOV.U32 R147, RZ, RZ, RZ ;  /* 0x000000ffff937224 */ /* 0x000fe200078e00ff */
[----:B------:R-:W-:Y:S01]  /*1b90*/  QGMMA.64x64x32.F32.E5M2.E5M2 R56, gdesc[UR12], R56 ;  /* 0x00e000000c3879f3 */ /* 0x000fe20008703838 */
[----:B------:R-:W-:Y:S01]  /*1ba0*/  UMOV UR12, UR6 ;  /* 0x00000006000c7c82 */ /* 0x000fe20008000000 */
[----:B------:R-:W-:Y:S01]  /*1bb0*/  UMOV UR13, 0x40000040 ;  /* 0x40000040000d7882 */ /* 0x000fe20000000000 */
[----:B------:R-:W-:Y:S01]  /*1bc0*/  UIADD3 UR6, UR8, 0x404, URZ ;  /* 0x0000040408067890 */ /* 0x000fe2000fffe03f */
[----:B------:R-:W-:Y:S01]  /*1bd0*/  QGMMA.64x64x32.F32.E5M2.E5M2 R24, gdesc[UR12], R24 ;  /* 0x00e000000c1879f3 */ /* 0x000fe20008703818 */
[----:B------:R-:W-:-:S02]  /*1be0*/  UIADD3 UR12, UR8, 0x4, URZ ;  /* 0x00000004080c7890 */ /* 0x000fc4000fffe03f */
[----:B------:R-:W-:Y:S01]  /*1bf0*/  UIADD3 UR14, UR7, 0x4, URZ ;  /* 0x00000004070e7890 */ /* 0x000fe2000fffe03f */
[----:B------:R-:W-:Y:S01]  /*1c00*/  UMOV UR13, 0x40000040 ;  /* 0x40000040000d7882 */ /* 0x000fe20000000000 */
[----:B------:R-:W-:-:S07]  /*1c10*/  UMOV UR15, 0x40000040 ;  /* 0x40000040000f7882 */ /* 0x000fce0000000000 */
[----:B------:R-:W-:Y:S01]  /*1c20*/  QGMMA.64x64x32.F32.E5M2.E5M2 R56, gdesc[UR12], R56 ;  /* 0x00e000000c3879f3 */ /* 0x000fe20008703838 */
[----:B------:R-:W-:Y:S01]  /*1c30*/  UMOV UR12, UR6 ;  /* 0x00000006000c7c82 */ /* 0x000fe20008000000 */
[----:B------:R-:W-:Y:S01]  /*1c40*/  UMOV UR13, 0x40000040 ;  /* 0x40000040000d7882 */ /* 0x000fe20000000000 */
[----:B------:R-:W-:Y:S01]  /*1c50*/  UMOV UR6, 0x4 ;  /* 0x0000000400067882 */ /* 0x000fe20000000000 */
[----:B------:R-:W-:Y:S01]  /*1c60*/  QGMMA.64x64x32.F32.E5M2.E5M2 R24, gdesc[UR12], R24 ;  /* 0x00e000000c1879f3 */ /* 0x000fe20008703818 */
[----:B------:R-:W-:Y:S02]  /*1c70*/  UIADD3 UR14, UR7, 0x6, URZ ;  /* 0x00000006070e7890 */ /* 0x000fe4000fffe03f */
[----:B------:R-:W-:Y:S01]  /*1c80*/  UIADD3 UR12, UR8, 0x6, URZ ;  /* 0x00000006080c7890 */ /* 0x000fe2000fffe03f */
[----:B------:R-:W-:Y:S01]  /*1c90*/  ULDC UR7, c[0x0][0x50c] ;  /* 0x0001430000077ab9 */ /* 0x000fe20000000800 */
[----:B------:R-:W-:Y:S02]  /*1ca0*/  UIADD3 UR8, UR8, 0x406, URZ ;  /* 0x0000040608087890 */ /* 0x000fe4000fffe03f */
[----:B------:R-:W-:Y:S01]  /*1cb0*/  UISETP.NE.AND UP0, UPT, UR7, 0x4, UPT ;  /* 0x000000040700788c */ /* 0x000fe2000bf05270 */
[----:B------:R-:W-:Y:S01]  /*1cc0*/  UMOV UR13, 0x40000040 ;  /* 0x40000040000d7882 */ /* 0x000fe20000000000 */
[----:B------:R-:W-:-:S02]  /*1cd0*/  UMOV UR15, 0x40000040 ;  /* 0x40000040000f7882 */ /* 0x000fc40000000000 */
[----:B------:R-:W-:-:S06]  /*1ce0*/  USEL UR7, URZ, 0x1, UP0 ;  /* 0x000000013f077887 */ /* 0x000fcc0008000000 */
[----:B------:R-:W-:Y:S01]  /*1cf0*/  ISETP.NE.AND P0, PT, RZ, UR7, PT ;  /* 0x00000007ff007c0c */ /* 0x000fe2000bf05270 */
[----:B------:R-:W-:Y:S01]  /*1d00*/  QGMMA.64x64x32.F32.E5M2.E5M2 R56, gdesc[UR12], R56 ;  /* 0x00e000000c3879f3 */ /* 0x000fe20008703838 */
[----:B------:R-:W-:Y:S01]  /*1d10*/  UMOV UR12, UR8 ;  /* 0x00000008000c7c82 */ /* 0x000fe20008000000 */
[----:B------:R-:W-:Y:S02]  /*1d20*/  UMOV UR13, 0x40000040 ;  /* 0x40000040000d7882 */ /* 0x000fe40000000000 */
[----:B------:R-:W-:Y:S08]  /*1d30*/  QGMMA.64x64x32.F32.E5M2.E5M2 R24, gdesc[UR12], R24, gsb0 ;  /* 0x00e000000c1879f3 */ /* 0x000ff00008003818 */
[----:B------:R-:W-:Y:S05]  /*1d40*/  @!P0 BRA `(.L_x_22) ;  /* 0x0000000400088947 */ /* 0x000fea0003800000 */
[----:B------:R-:W-:Y:S02]  /*1d50*/  WARPGROUP.DEPBAR.LE gsb0, 0x0 ;  /* 0x00008000000079c5 */ /* 0x000fe40000010000 */
[----:B------:R-:W-:-:S01]  /*1d60*/  FADD R147, RZ, R56 ;  /* 0x00000038ff937221 */ /* 0x000fc20000000000 */
[----:B------:R-:W-:Y:S01]  /*1d70*/  FADD R142, RZ, R57 ;  /* 0x00000039ff8e7221 */ /* 0x000fe20000000000 */
        /* <DEDUP_REMOVED lines=62> */
[----:B------:R-:W-:-:S06]  /*2160*/  UMOV UR6, URZ ;  /* 0x0000003f00067c82 */ /* 0x000fcc0008000000 */
.L_x_22:
[----:B------:R-:W-:-:S04]  /*2170*/  UIADD3 UR12, UR5, 0x1, URZ ;  /* 0x00000001050c7890 */ /* 0x000fc8000fffe03f */
[----:B------:R-:W-:-:S04]  /*2180*/  UISETP.NE.AND UP0, UPT, UR12, 0x5, UPT ;  /* 0x000000050c00788c */ /* 0x000fc8000bf05270 */
[----:B------:R-:W-:Y:S02]  /*2190*/  USEL UR8, URZ, 0x1, UP0 ;  /* 0x000000013f087887 */ /* 0x000fe40008000000 */
[----:B------:R-:W-:Y:S02]  /*21a0*/  USEL UR12, UR12, URZ, UP0 ;  /* 0x0000003f0c0c7287 */ /* 0x000fe40008000000 */
[----:B------:R-:W-:-:S06]  /*21b0*/  ULOP3.LUT UR8, UR4, UR8, URZ, 0x3c, !UPT ;  /* 0x0000000804087292 */ /* 0x000fcc000f8e3c3f */
[----:B------:R-:W-:Y:S01]  /*21c0*/  IMAD.U32 R16, RZ, RZ, UR8 ;  /* 0x00000008ff107e24 */ /* 0x000fe2000f8e00ff */
[----:B------:R-:W-:-:S06]  /*21d0*/  UMOV UR8, 0x1 ;  /* 0x0000000100087882 */ /* 0x000fcc0000000000 */
.L_x_17:
[----:B------:R-:W-:-:S04]  /*21e0*/  UISETP.LT.AND UP0, UPT, UR9, 0x1, UPT ;  /* 0x000000010900788c */ /* 0x000fc8000bf01270 */
[----:B------:R-:W-:-:S04]  /*21f0*/  USEL UR13, UR9, 0x1, UP0 ;  /* 0x00000001090d7887 */ /* 0x000fc80008000000 */
[----:B------:R-:W-:-:S04]  /*2200*/  UIADD3 UR13, UR9, -UR13, URZ ;  /* 0x8000000d090d7290 */ /* 0x000fc8000fffe03f */
[----:B------:R-:W-:-:S06]  /*2210*/  UISETP.GE.AND UP0, UPT, UR13, 0x1, UPT ;  /* 0x000000010d00788c */ /* 0x000fcc000bf06270 */
[----:B------:R-:W-:-:S13]  /*2220*/  PLOP3.LUT P0, PT, PT, PT, UP0, 0x80, 0x0 ;  /* 0x000000000000781c */ /* 0x000fda0003f0f008 */
[----:B------:R-:W-:Y:S05]  /*2230*/  @!P0 BRA `(.L_x_23) ;  /* 0x0000000800788947 */ /* 0x000fea0003800000 */
[----:B01----:R-:W-:Y:S01]  /*2240*/  IMAD.U32 R12, RZ, RZ, UR13 ;  /* 0x0000000dff0c7e24 */ /* 0x003fe2000f8e00ff */
[----:B------:R-:W-:Y:S01]  /*2250*/  ULDC UR14, c[0x0][0x50c] ;  /* 0x00014300000e7ab9 */ /* 0x000fe20000000800 */
[----:B------:R-:W-:-:S07]  /*2260*/  IMAD.U32 R13, RZ, RZ, UR5 ;  /* 0x00000005ff0d7e24 */ /* 0x000fce000f8e00ff */
.L_x_31:
[----:B------:R-:W-:-:S13]  /*2270*/  ISETP.NE.AND P1, PT, R144, 0x3, PT ;  /* 0x000000039000780c */ /* 0x000fda0003f25270 */
[----:B------:R-:W-:Y:S05]  /*2280*/  @!P1 BRA `(.L_x_24) ;  /* 0x0000000000049947 */ /* 0x000fea0003800000 */
[----:B------:R-:W-:Y:S01]  /*2290*/  BPT.TRAP 0x1 ;  /* 0x000000040000795c */ /* 0x000fe20000300000 */
.L_x_24:
[----:B------:R-:W0:Y:S01]  /*22a0*/  S2UR UR13, SR_CgaCtaId ;  /* 0x00000000000d79c3 */ /* 0x000e220000008800 */
[----:B------:R-:W-:Y:S01]  /*22b0*/  UMOV UR10, 0x400 ;  /* 0x00000400000a7882 */ /* 0x000fe20000000000 */
[----:B------:R-:W-:Y:S01]  /*22c0*/  SHF.L.U32 R14, R16, 0x1f, RZ ;  /* 0x0000001f100e7819 */ /* 0x000fe200000006ff */
[----:B0-----:R-:W-:-:S04]  /*22d0*/  ULEA UR10, UR13, UR10, 0x18 ;  /* 0x0000000a0d0a7291 */ /* 0x001fc8000f8ec03f */
[----:B------:R-:W-:-:S09]  /*22e0*/  ULEA UR13, UR12, UR10, 0x3 ;  /* 0x0000000a0c0d7291 */ /* 0x000fd2000f8e183f */
[----:B------:R0:W1:Y:S01]  /*22f0*/  SYNCS.PHASECHK.TRANS64.TRYWAIT P0, [UR13], R14 ;  /* 0x0000000eff0075a7 */ /* 0x000062000800014d */
[----:B------:R-:W-:Y:S05]  /*2300*/  @!P1 BRA `(.L_x_25) ;  /* 0x0000000000049947 */ /* 0x000fea0003800000 */
[----:B------:R-:W-:Y:S01]  /*2310*/  BPT.TRAP 0x1 ;  /* 0x000000040000795c */ /* 0x000fe20000300000 */
.L_x_25:
[----:B-1----:R-:W-:Y:S05]  /*2320*/  @P0 BRA `(.L_x_26) ;  /* 0x0000000000080947 */ /* 0x002fea0003800000 */
[----:B------:R-:W1:Y:S02]  /*2330*/  SYNCS.PHASECHK.TRANS64.TRYWAIT P0, [UR13], R14 ;  /* 0x0000000eff0075a7 */ /* 0x000e64000800014d */
[----:B-1----:R-:W-:Y:S05]  /*2340*/  @!P0 BRA `(.L_x_27) ;  /* 0x0000007400a48947 */ /* 0x002fea0003800000 */
.L_x_26:
[----:B------:R-:W-:Y:S01]  /*2350*/  UIADD3 UR13, UR10, 0x28100, URZ ;  /* 0x000281000a0d7890 */ /* 0x000fe2000fffe03f */
[----:B------:R-:W-:Y:S01]  /*2360*/  WARPGROUP.ARRIVE ;  /* 0x00000000000079c5 */ /* 0x000fe20000000000 */
[----:B------:R-:W-:Y:S02]  /*2370*/  UISETP.NE.AND UP0, UPT, UR7, URZ, UPT ;  /* 0x0000003f0700728c */ /* 0x000fe4000bf05270 */
[----:B------:R-:W-:Y:S02]  /*2380*/  USHF.R.U32.HI UR13, URZ, 0x4, UR13 ;  /* 0x000000043f0d7899 */ /* 0x000fe4000801160d */
[----:B------:R-:W-:Y:S02]  /*2390*/  USEL UR8, UR8, URZ, !UP0 ;  /* 0x0000003f08087287 */ /* 0x000fe4000c000000 */
[----:B------:R-:W-:Y:S02]  /*23a0*/  ULOP3.LUT UR13, UR13, 0x3fff, URZ, 0xc0, !UPT ;  /* 0x00003fff0d0d7892 */ /* 0x000fe4000f8ec03f */
[----:B------:R-:W-:-:S02]  /*23b0*/  ULOP3.LUT UR7, UR11, 0x10000, URZ, 0xfc, !UPT ;  /* 0x000100000b077892 */ /* 0x000fc4000f8efc3f */
[----:B------:R-:W-:Y:S02]  /*23c0*/  ULOP3.LUT UR13, UR13, 0x10000, URZ, 0xfc, !UPT ;  /* 0x000100000d0d7892 */ /* 0x000fe4000f8efc3f */
[----:B------:R-:W-:Y:S02]  /*23d0*/  UISETP.NE.U32.AND UP0, UPT, UR8, URZ, UPT ;  /* 0x0000003f0800728c */ /* 0x000fe4000bf05070 */
[----:B------:R-:W-:Y:S02]  /*23e0*/  ULEA UR8, UR12, UR7, 0xb ;  /* 0x000000070c087291 */ /* 0x000fe4000f8e583f */
[----:B------:R-:W-:Y:S02]  /*23f0*/  ULEA UR7, UR12, UR13, 0x9 ;  /* 0x0000000d0c077291 */ /* 0x000fe4000f8e483f */
[----:B------:R-:W-:Y:S01]  /*2400*/  UIADD3 UR13, UR8, 0x400, URZ ;  /* 0x00000400080d7890 */ /* 0x000fe2000fffe03f */
[----:B------:R-:W-:Y:S02]  /*2410*/  UMOV UR17, 0x40000040 ;  /* 0x4000004000117882 */ /* 0x000fe40000000000 */
[----:B------:R-:W-:Y:S01]  /*2420*/  UMOV UR16, UR8 ;  /* 0x0000000800107c82 */ /* 0x000fe20008000000 */
[----:B------:R-:W-:Y:S01]  /*2430*/  UMOV UR19, 0x40000040 ;  /* 0x4000004000137882 */ /* 0x000fe20000000000 */
[----:B------:R-:W-:Y:S01]  /*2440*/  UMOV UR18, UR7 ;  /* 0x0000000700127c82 */ /* 0x000fe20008000000 */
[----:B------:R-:W-:Y:S01]  /*2450*/  UIADD3 UR6, UR6, 0x4, URZ ;  /* 0x0000000406067890 */ /* 0x000fe2000fffe03f */
[----:B------:R-:W-:Y:S01]  /*2460*/  QGMMA.64x64x32.F32.E5M2.E5M2 R56, gdesc[UR16], R56, UP0 ;  /* 0x00e00000103879f3 */ /* 0x000fe2000bf03838 */
[----:B------:R-:W-:Y:S01]  /*2470*/  UMOV UR16, UR13 ;  /* 0x0000000d00107c82 */ /* 0x000fe20008000000 */
[----:B------:R-:W-:Y:S01]  /*2480*/  UMOV UR17, 0x40000040 ;  /* 0x4000004000117882 */ /* 0x000fe20000000000 */
[----:B------:R-:W-:Y:S01]  /*2490*/  UIADD3 UR13, UR8, 0x402, URZ ;  /* 0x00000402080d7890 */ /* 0x000fe2000fffe03f */
[----:B------:R-:W-:Y:S01]  /*24a0*/  QGMMA.64x64x32.F32.E5M2.E5M2 R24, gdesc[UR16], R24, UP0 ;  /* 0x00e00000101879f3 */ /* 0x000fe2000bf03818 */
[----:B------:R-:W-:-:S02]  /*24b0*/  UIADD3 UR16, UR8, 0x2, URZ ;  /* 0x0000000208107890 */ /* 0x000fc4000fffe03f */
[----:B------:R-:W-:Y:S01]  /*24c0*/  UIADD3 UR18, UR7, 0x2, URZ ;  /* 0x0000000207127890 */ /* 0x000fe2000fffe03f */
[----:B------:R-:W-:Y:S01]  /*24d0*/  UMOV UR17, 0x40000040 ;  /* 0x4000004000117882 */ /* 0x000fe20000000000 */
[----:B------:R-:W-:Y:S01]  /*24e0*/  UMOV UR19, 0x40000040 ;  /* 0x4000004000137882 */ /* 0x000fe20000000000 */
[----:B------:R-:W-:-:S06]  /*24f0*/  UISETP.NE.AND UP0, UPT, UR6, UR14, UPT ;  /* 0x0000000e0600728c */ /* 0x000fcc000bf05270 */
[----:B------:R-:W-:Y:S01]  /*2500*/  QGMMA.64x64x32.F32.E5M2.E5M2 R56, gdesc[UR16], R56 ;  /* 0x00e00000103879f3 */ /* 0x000fe20008703838 */
[----:B------:R-:W-:Y:S01]  /*2510*/  UMOV UR16, UR13 ;  /* 0x0000000d00107c82 */ /* 0x000fe20008000000 */
[----:B------:R-:W-:Y:S01]  /*2520*/  UMOV UR17, 0x40000040 ;  /* 0x4000004000117882 */ /* 0x000fe20000000000 */
[----:B------:R-:W-:Y:S01]  /*2530*/  UIADD3 UR13, UR8, 0x404, URZ ;  /* 0x00000404080d7890 */ /* 0x000fe2000fffe03f */
[----:B------:R-:W-:Y:S01]  /*2540*/  QGMMA.64x64x32.F32.E5M2.E5M2 R24, gdesc[UR16], R24 ;  /* 0x00e00000101879f3 */ /* 0x000fe20008703818 */
[----:B------:R-:W-:Y:S02]  /*2550*/  UIADD3 UR16, UR8, 0x4, URZ ;  /* 0x0000000408107890 */ /* 0x000fe4000fffe03f */
[----:B------:R-:W-:Y:S01]  /*2560*/  UIADD3 UR18, UR7, 0x4, URZ ;  /* 0x0000000407127890 */ /* 0x000fe2000fffe03f */
[----:B------:R-:W-:Y:S01]  /*2570*/  UMOV UR17, 0x40000040 ;  /* 0x4000004000117882 */ /* 0x000fe20000000000 */
[----:B------:R-:W-:-:S07]  /*2580*/  UMOV UR19, 0x40000040 ;  /* 0x4000004000137882 */ /* 0x000fce0000000000 */
[----:B------:R-:W-:Y:S01]  /*2590*/  QGMMA.64x64x32.F32.E5M2.E5M2 R56, gdesc[UR16], R56 ;  /* 0x00e00000103879f3 */ /* 0x000fe20008703838 */
[----:B------:R-:W-:Y:S01]  /*25a0*/  UMOV UR16, UR13 ;  /* 0x0000000d00107c82 */ /* 0x000fe20008000000 */
[----:B------:R-:W-:Y:S02]  /*25b0*/  UMOV UR17, 0x40000040 ;  /* 0x4000004000117882 */ /* 0x000fe40000000000 */
[----:B------:R-:W-:Y:S01]  /*25c0*/  QGMMA.64x64x32.F32.E5M2.E5M2 R24, gdesc[UR16], R24 ;  /* 0x00e00000101879f3 */ /* 0x000fe20008703818 */
[----:B------:R-:W-:Y:S02]  /*25d0*/  UIADD3 UR16, UR8, 0x6, URZ ;  /* 0x0000000608107890 */ /* 0x000fe4000fffe03f */
[----:B------:R-:W-:Y:S02]  /*25e0*/  UIADD3 UR18, UR7, 0x6, URZ ;  /* 0x0000000607127890 */ /* 0x000fe4000fffe03f */
[----:B------:R-:W-:Y:S01]  /*25f0*/  UIADD3 UR8, UR8, 0x406, URZ ;  /* 0x0000040608087890 */ /* 0x000fe2000fffe03f */
[----:B------:R-:W-:Y:S01]  /*2600*/  UMOV UR17, 0x40000040 ;  /* 0x4000004000117882 */ /* 0x000fe20000000000 */
[----:B------:R-:W-:Y:S01]  /*2610*/  UMOV UR19, 0x40000040 ;  /* 0x4000004000137882 */ /* 0x000fe20000000000 */
[----:B------:R-:W-:-:S06]  /*2620*/  USEL UR7, URZ, 0x1, UP0 ;  /* 0x000000013f077887 */ /* 0x000fcc0008000000 */
[----:B------:R-:W-:Y:S01]  /*2630*/  ISETP.NE.AND P0, PT, RZ, UR7, PT ;  /* 0x00000007ff007c0c */ /* 0x000fe2000bf05270 */
[----:B------:R-:W-:Y:S01]  /*2640*/  QGMMA.64x64x32.F32.E5M2.E5M2 R56, gdesc[UR16], R56 ;  /* 0x00e00000103879f3 */ /* 0x000fe20008703838 */
[----:B------:R-:W-:Y:S01]  /*2650*/  UMOV UR16, UR8 ;  /* 0x0000000800107c82 */ /* 0x000fe20008000000 */
[----:B------:R-:W-:Y:S02]  /*2660*/  UMOV UR17, 0x40000040 ;  /* 0x4000004000117882 */ /* 0x000fe40000000000 */
[----:B------:R-:W-:Y:S03]  /*2670*/  QGMMA.64x64x32.F32.E5M2.E5M2 R24, gdesc[UR16], R24, gsb0 ;  /* 0x00e00000101879f3 */ /* 0x000fe60008003818 */
[----:B------:R-:W-:-:S05]  /*2680*/  WARPGROUP.DEPBAR.LE gsb0, 0x1 ;  /* 0x00008000000079c5 */ /* 0x000fca0000010100 */
[----:B------:R-:W-:Y:S05]  /*2690*/  @!P0 BRA `(.L_x_28) ;  /* 0x0000000400088947 */ /* 0x000fea0003800000 */
[----:B------:R-:W-:Y:S02]  /*26a0*/  WARPGROUP.DEPBAR.LE gsb0, 0x0 ;  /* 0x00008000000079c5 */ /* 0x000fe40000010000 */
[----:B------:R-:W-:-:S01]  /*26b0*/  FADD R147, R56, R147 ;  /* 0x0000009338937221 */ /* 0x000fc20000000000 */
[----:B------:R-:W-:Y:S01]  /*26c0*/  FADD R142, R57, R142 ;  /* 0x0000008e398e7221 */ /* 0x000fe20000000000 */
        /* <DEDUP_REMOVED lines=62> */
[----:B------:R-:W-:-:S06]  /*2ab0*/  UMOV UR6, URZ ;  /* 0x0000003f00067c82 */ /* 0x000fcc0008000000 */
.L_x_28:
[----:B------:R-:W-:Y:S05]  /*2ac0*/  @!P1 BRA `(.L_x_29) ;  /* 0x0000000000049947 */ /* 0x000fea0003800000 */
[----:B------:R-:W-:Y:S01]  /*2ad0*/  BPT.TRAP 0x1 ;  /* 0x000000040000795c */ /* 0x000fe20000300000 */
.L_x_29:
[----:B------:R-:W-:-:S13]  /*2ae0*/  ISETP.NE.AND P0, PT, R6, RZ, PT ;  /* 0x000000ff0600720c */ /* 0x000fda0003f05270 */
[----:B01----:R-:W-:-:S05]  /*2af0*/  @P0 LEA R14, R13, UR10, 0x3 ;  /* 0x0000000a0d0e0c11 */ /* 0x003fca000f8e18ff */
[----:B------:R-:W-:-:S05]  /*2b00*/  @P0 VIADD R14, R14, 0x28 ;  /* 0x000000280e0e0836 */ /* 0x000fca0000000000 */
[----:B------:R-:W-:-:S04]  /*2b10*/  @P0 PRMT R14, R5, 0x654, R14 ;  /* 0x00000654050e0816 */ /* 0x000fc8000000000e */
[----:B------:R0:W-:Y:S01]  /*2b20*/  @P0 SYNCS.ARRIVE.TRANS64.RED.A1T0 RZ, [R14+URZ], RZ ;  /* 0x000000ff0eff09a7 */ /* 0x0001e2000810043f */
[----:B------:R-:W-:-:S13]  /*2b30*/  ISETP.GT.U32.AND P0, PT, R4, 0x1, PT ;  /* 0x000000010400780c */ /* 0x000fda0003f04070 */
[----:B0-----:R-:W-:Y:S05]  /*2b40*/  @P0 BRA `(.L_x_30) ;  /* 0x0000000000040947 */ /* 0x001fea0003800000 */
[----:B------:R-:W-:Y:S01]  /*2b50*/  BPT.TRAP 0x1 ;  /* 0x000000040000795c */ /* 0x000fe20000300000 */
.L_x_30:
[----:B------:R-:W-:Y:S01]  /*2b60*/  UIADD3 UR12, UR12, 0x1, URZ ;  /* 0x000000010c0c7890 */ /* 0x000fe2000fffe03f */
[C---:B------:R-:W-:Y:S01]  /*2b70*/  ISETP.GT.AND P1, PT, R12.reuse, 0x1, PT ;  /* 0x000000010c00780c */ /* 0x040fe20003f24270 */
[----:B------:R-:W-:Y:S02]  /*2b80*/  VIADD R13, R13, 0x1 ;  /* 0x000000010d0d7836 */ /* 0x000fe40000000000 */
[----:B------:R-:W-:Y:S01]  /*2b90*/  UISETP.NE.AND UP0, UPT, UR12, 0x5, UPT ;  /* 0x000000050c00788c */ /* 0x000fe2000bf05270 */
[----:B------:R-:W-:Y:S02]  /*2ba0*/  VIADD R12, R12, 0xffffffff ;  /* 0xffffffff0c0c7836 */ /* 0x000fe40000000000 */
[C---:B------:R-:W-:Y:S01]  /*2bb0*/  ISETP.NE.AND P0, PT, R13.reuse, 0x5, PT ;  /* 0x000000050d00780c */ /* 0x040fe20003f05270 */
[----:B------:R-:W-:Y:S02]  /*2bc0*/  USEL UR8, URZ, 0x1, UP0 ;  /* 0x000000013f087887 */ /* 0x000fe40008000000 */
[----:B------:R-:W-:Y:S01]  /*2bd0*/  USEL UR12, UR12, URZ, UP0 ;  /* 0x0000003f0c0c7287 */ /* 0x000fe20008000000 */
[----:B------:R-:W-:-:S03]  /*2be0*/  SEL R13, R13, RZ, P0 ;  /* 0x000000ff0d0d7207 */ /* 0x000fc60000000000 */
[----:B------:R-:W-:Y:S01]  /*2bf0*/  LOP3.LUT R16, R16, UR8, RZ, 0x3c, !PT ;  /* 0x0000000810107c12 */ /* 0x000fe2000f8e3cff */
[----:B------:R-:W-:Y:S01]  /*2c00*/  UMOV UR8, 0x1 ;  /* 0x0000000100087882 */ /* 0x000fe20000000000 */
[----:B------:R-:W-:Y:S06]  /*2c10*/  @P1 BRA `(.L_x_31) ;  /* 0xfffffff400941947 */ /* 0x000fec000383ffff */
.L_x_23:
[----:B------:R-:W-:Y:S01]  /*2c20*/  UISETP.NE.AND UP0, UPT, UR6, URZ, UPT ;  /* 0x0000003f0600728c */ /* 0x000fe2000bf05270 */
[----:B01----:R-:W0:Y:S03]  /*2c30*/  LDC R12, c[0x0][0x28c] ;  /* 0x0000a300ff0c7b82 */ /* 0x003e260000000800 */
[----:B------:R-:W-:-:S06]  /*2c40*/  USEL UR6, URZ, 0x1, !UP0 ;  /* 0x000000013f067887 */ /* 0x000fcc000c000000 */
[----:B------:R-:W-:Y:S02]  /*2c50*/  ISETP.NE.AND P0, PT, RZ, UR6, PT ;  /* 0x00000006ff007c0c */ /* 0x000fe4000bf05270 */
[----:B0-----:R-:W-:-:S11]  /*2c60*/  ISETP.GE.AND P1, PT, R12, 0x1, PT ;  /* 0x000000010c00780c */ /* 0x001fd60003f26270 */
[----:B------:R-:W-:Y:S05]  /*2c70*/  @!P0 BRA `(.L_x_32) ;  /* 0x0000000400048947 */ /* 0x000fea0003800000 */
[----:B------:R-:W-:Y:S02]  /*2c80*/  WARPGROUP.DEPBAR.LE gsb0, 0x0 ;  /* 0x00008000000079c5 */ /* 0x000fe40000010000 */
[----:B------:R-:W-:Y:S01]  /*2c90*/  FADD R147, R56, R147 ;  /* 0x0000009338937221 */ /* 0x000fe20000000000 */
        /* <DEDUP_REMOVED lines=62> */
[----:B------:R-:W-:-:S07]  /*3080*/  FADD R20, R20, R55 ;  /* 0x0000003714147221 */ /* 0x000fce0000000000 */
.L_x_32:
[----:B------:R-:W-:Y:S02]  /*3090*/  WARPGROUP.DEPBAR.LE gsb0, 0x0 ;  /* 0x00008000000079c5 */ /* 0x000fe40000010000 */
[----:B------:R-:W-:Y:S05]  /*30a0*/  @!P1 BRA `(.L_x_33) ;  /* 0x0000000000549947 */ /* 0x000fea0003800000 */
[----:B------:R-:W-:-:S13]  /*30b0*/  ISETP.NE.AND P0, PT, R144, 0x3, PT ;  /* 0x000000039000780c */ /* 0x000fda0003f05270 */
[----:B------:R-:W-:Y:S05]  /*30c0*/  @!P0 BRA `(.L_x_34) ;  /* 0x0000000000048947 */ /* 0x000fea0003800000 */
[----:B------:R-:W-:Y:S01]  /*30d0*/  BPT.TRAP 0x1 ;  /* 0x000000040000795c */ /* 0x000fe20000300000 */
.L_x_34:
[----:B------:R-:W-:Y:S01]  /*30e0*/  ISETP.NE.AND P0, PT, R6, RZ, PT ;  /* 0x000000ff0600720c */ /* 0x000fe20003f05270 */
[----:B------:R-:W-:Y:S01]  /*30f0*/  BSSY B0, `(.L_x_35) ;  /* 0x000000e000007945 */ /* 0x000fe20003800000 */
[----:B------:R-:W-:-:S11]  /*3100*/  ISETP.GT.U32.AND P1, PT, R4, 0x1, PT ;  /* 0x000000010400780c */ /* 0x000fd60003f24070 */
[----:B------:R-:W-:Y:S05]  /*3110*/  @!P0 BRA `(.L_x_36) ;  /* 0x00000000002c8947 */ /* 0x000fea0003800000 */
[----:B------:R-:W-:-:S04]  /*3120*/  UISETP.LT.AND UP0, UPT, UR9, 0x1, UPT ;  /* 0x000000010900788c */ /* 0x000fc8000bf01270 */
[----:B------:R-:W-:-:S04]  /*3130*/  USEL UR8, UR9, 0x1, UP0 ;  /* 0x0000000109087887 */ /* 0x000fc80008000000 */
[----:B------:R-:W-:-:S04]  /*3140*/  UIADD3 UR8, UR5, UR9, -UR8 ;  /* 0x0000000905087290 */ /* 0x000fc8000fffe808 */
[----:B------:R-:W-:-:S04]  /*3150*/  UIMAD.WIDE.U32 UR6, UR8, -0x33333333, URZ ;  /* 0xcccccccd080678a5 */ /* 0x000fc8000f8e003f */
[----:B------:R-:W-:-:S04]  /*3160*/  USHF.R.U32.HI UR6, URZ, 0x2, UR7 ;  /* 0x000000023f067899 */ /* 0x000fc80008011607 */
[----:B------:R-:W-:-:S04]  /*3170*/  UIMAD UR8, UR6, -0x5, UR8 ;  /* 0xfffffffb060878a4 */ /* 0x000fc8000f8e0208 */
[----:B------:R-:W-:-:S04]  /*3180*/  ULEA UR8, UR8, UR10, 0x3 ;  /* 0x0000000a08087291 */ /* 0x000fc8000f8e183f */
[----:B------:R-:W-:-:S06]  /*3190*/  UIADD3 UR8, UR8, 0x28, URZ ;  /* 0x0000002808087890 */ /* 0x000fcc000fffe03f */
[----:B------:R-:W-:-:S05]  /*31a0*/  IMAD.U32 R12, RZ, RZ, UR8 ;  /* 0x00000008ff0c7e24 */ /* 0x000fca000f8e00ff */
[----:B------:R-:W-:-:S04]  /*31b0*/  PRMT R12, R5, 0x654, R12 ;  /* 0x00000654050c7816 */ /* 0x000fc8000000000c */
[----:B------:R0:W-:Y:S03]  /*31c0*/  SYNCS.ARRIVE.TRANS64.RED.A1T0 RZ, [R12+URZ], RZ ;  /* 0x000000ff0cff79a7 */ /* 0x0001e6000810043f */
.L_x_36:
[----:B------:R-:W-:Y:S05]  /*31d0*/  BSYNC B0 ;  /* 0x0000000000007941 */ /* 0x000fea0003800000 */
.L_x_35:
[----:B------:R-:W-:Y:S05]  /*31e0*/  @P1 BRA `(.L_x_33) ;  /* 0x0000000000041947 */ /* 0x000fea0003800000 */
[----:B------:R-:W-:Y:S01]  /*31f0*/  BPT.TRAP 0x1 ;  /* 0x000000040000795c */ /* 0x000fe20000300000 */
.L_x_33:
[----:B------:R-:W1:Y:S01]  /*3200*/  LDC R16, c[0x0][0x288] ;  /* 0x0000a200ff107b82 */ /* 0x000e620000000800 */
[----:B------:R-:W-:Y:S01]  /*3210*/  IMAD.SHL.U32 R33, R11, 0x40, RZ ;  /* 0x000000400b217824 */ /* 0x000fe200078e00ff */
[--C-:B0-----:R-:W-:Y:S01]  /*3220*/  SHF.R.U32.HI R12, RZ, 0x2, R0.reuse ;  /* 0x00000002ff0c7819 */ /* 0x101fe20000011600 */
[----:B------:R-:W-:Y:S01]  /*3230*/  UIADD3 UR5, UR9, UR5, URZ ;  /* 0x0000000509057290 */ /* 0x000fe2000fffe03f */
[----:B------:R-:W-:Y:S01]  /*3240*/  LOP3.LUT R14, R0, 0x60, RZ, 0xc0, !PT ;  /* 0x00000060000e7812 */ /* 0x000fe200078ec0ff */
[----:B------:R-:W-:Y:S01]  /*3250*/  IMAD.SHL.U32 R34, R10, 0x100, RZ ;  /* 0x000001000a227824 */ /* 0x000fe200078e00ff */
[----:B------:R-:W-:Y:S01]  /*3260*/  SHF.R.U32.HI R15, RZ, 0x7, R0 ;  /* 0x00000007ff0f7819 */ /* 0x000fe20000011600 */
[----:B------:R-:W-:Y:S01]  /*3270*/  UISETP.GT.U32.AND UP0, UPT, UR5, 0x4, UPT ;  /* 0x000000040500788c */ /* 0x000fe2000bf04070 */
[----:B------:R-:W-:Y:S01]  /*3280*/  LOP3.LUT R13, R12, 0x7, RZ, 0xc0, !PT ;  /* 0x000000070c0d7812 */ /* 0x000fe200078ec0ff */
[C---:B------:R-:W-:Y:S01]  /*3290*/  IMAD.SHL.U32 R26, R0.reuse, 0x2, RZ ;  /* 0x00000002001a7824 */ /* 0x040fe200078e00ff */
[----:B------:R-:W-:Y:S01]  /*32a0*/  SHF.R.U32.HI R14, RZ, 0x1, R14 ;  /* 0x00000001ff0e7819 */ /* 0x000fe2000001160e */
[----:B------:R-:W-:Y:S01]  /*32b0*/  ULDC UR12, c[0x0][0x284] ;  /* 0x0000a100000c7ab9 */ /* 0x000fe20000000800 */
[----:B------:R-:W-:Y:S01]  /*32c0*/  LOP3.LUT R12, R15, 0x1, RZ, 0xc0, !PT ;  /* 0x000000010f0c7812 */ /* 0x000fe200078ec0ff */
[----:B------:R-:W-:Y:S01]  /*32d0*/  UISETP.LT.U32.AND UP0, UPT, UR9, 0x5, UP0 ;  /* 0x000000050900788c */ /* 0x000fe20008701070 */
[----:B------:R-:W-:Y:S01]  /*32e0*/  IADD3 R17, RZ, -R14, -R13 ;  /* 0x8000000eff117210 */ /* 0x000fe20007ffe80d */
[----:B------:R-:W-:Y:S01]  /*32f0*/  UISETP.GE.U32.AND UP1, UPT, UR9, 0x5, UPT ;  /* 0x000000050900788c */ /* 0x000fe2000bf26070 */
[----:B------:R-:W-:Y:S01]  /*3300*/  LOP3.LUT R15, R0, 0x3, RZ, 0xc0, !PT ;  /* 0x00000003000f7812 */ /* 0x000fe200078ec0ff */
[C---:B------:R-:W-:Y:S01]  /*3310*/  IMAD.SHL.U32 R24, R12.reuse, 0x40, RZ ;  /* 0x000000400c187824 */ /* 0x040fe200078e00ff */
[----:B------:R-:W-:Y:S01]  /*3320*/  SHF.R.S32.HI R29, RZ, 0x1f, R7 ;  /* 0x0000001fff1d7819 */ /* 0x000fe20000011407 */
[----:B------:R-:W-:Y:S01]  /*3330*/  UIMAD.WIDE.U32 UR6, UR5, -0x33333333, URZ ;  /* 0xcccccccd050678a5 */ /* 0x000fe2000f8e003f */
[C---:B------:R-:W-:Y:S01]  /*3340*/  LOP3.LUT R26, R33.reuse, 0x6, R26, 0xf8, !PT ;  /* 0x00000006211a7812 */ /* 0x040fe200078ef81a */
[----:B------:R-:W-:Y:S01]  /*3350*/  USEL UR8, URZ, 0x1, !UP0 ;  /* 0x000000013f087887 */ /* 0x000fe2000c000000 */
[----:B------:R-:W-:Y:S01]  /*3360*/  IMAD R17, R12, -0x40, R17 ;  /* 0xffffffc00c117824 */ /* 0x000fe200078e0211 */
[----:B------:R-:W-:Y:S01]  /*3370*/  ULDC.64 UR10, c[0x0][0x5d0] ;  /* 0x00017400000a7ab9 */ /* 0x000fe20000000a00 */
[----:B-1----:R-:W-:Y:S01]  /*3380*/  ISETP.GE.AND P0, PT, R33, R16, PT ;  /* 0x000000102100720c */ /* 0x002fe20003f06270 */
[----:B------:R-:W-:Y:S01]  /*3390*/  IMAD R12, R15, -0x2, R16 ;  /* 0xfffffffe0f0c7824 */ /* 0x000fe200078e0210 */
[----:B------:R-:W-:Y:S01]  /*33a0*/  SHF.R.S32.HI R27, RZ, 0x1f, R26 ;  /* 0x0000001fff1b7819 */ /* 0x000fe2000001141a */
[----:B------:R-:W-:Y:S01]  /*33b0*/  IMAD R16, R29, UR10, RZ ;  /* 0x0000000a1d107c24 */ /* 0x000fe2000f8e02ff */
[----:B------:R-:W-:Y:S01]  /*33c0*/  ISETP.GE.OR P0, PT, R34, UR12, P0 ;  /* 0x0000000c22007c0c */ /* 0x000fe20008706670 */
[----:B------:R-:W-:Y:S01]  /*33d0*/  USHF.R.U32.HI UR6, URZ, 0x2, UR7 ;  /* 0x000000023f067899 */ /* 0x000fe20008011607 */
[----:B------:R-:W-:Y:S01]  /*33e0*/  LOP3.LUT R35, R24, 0x40, R13, 0xe2, !PT ;  /* 0x0000004018237812 */ /* 0x000fe200078ee20d */
[----:B------:R-:W-:Y:S01]  /*33f0*/  ULOP3.LUT UR4, UR4, UR8, URZ, 0x3c, !UPT ;  /* 0x0000000804047292 */ /* 0x000fe2000f8e3c3f */
[----:B------:R-:W-:Y:S01]  /*3400*/  IMAD.WIDE R24, R10, 0x100, RZ ;  /* 0x000001000a187825 */ /* 0x000fe200078e02ff */
[----:B------:R-:W-:Y:S01]  /*3410*/  UIMAD UR5, UR6, -0x5, UR5 ;  /* 0xfffffffb060578a4 */ /* 0x000fe2000f8e0205 */
[----:B------:R-:W-:Y:S01]  /*3420*/  IADD3 R34, -R34, UR12, R17 ;  /* 0x0000000c22227c10 */ /* 0x000fe2000fffe111 */
[----:B------:R-:W-:Y:S01]  /*3430*/  @UP1 ULOP3.LUT UR4, UR4, 0x1, UR6, 0x78, !UPT ;  /* 0x0000000104041892 */ /* 0x000fe2000f8e7806 */
[C---:B------:R-:W-:Y:S01]  /*3440*/  IMAD R13, R7.reuse, UR11, R16 ;  /* 0x0000000b070d7c24 */ /* 0x040fe2000f8e0210 */
[----:B------:R-:W-:Y:S01]  /*3450*/  LOP3.LUT R35, R24, R35, R14, 0xfe, !PT ;  /* 0x0000002318237212 */ /* 0x000fe200078efe0e */
[----:B------:R-:W-:-:S04]  /*3460*/  IMAD.WIDE.U32 R10, R7, UR10, R26 ;  /* 0x0000000a070a7c25 */ /* 0x000fc8000f8e001a */
[----:B------:R-:W-:Y:S02]  /*3470*/  IMAD.IADD R11, R11, 0x1, R13 ;  /* 0x000000010b0b7824 */ /* 0x000fe400078e020d */
[----:B------:R-:W-:Y:S02]  /*3480*/  IMAD.IADD R33, R12, 0x1, -R33 ;  /* 0x000000010c217824 */ /* 0x000fe400078e0a21 */
[----:B------:R-:W-:Y:S01]  /*3490*/  IMAD.MOV.U32 R32, RZ, RZ, -0x1 ;  /* 0xffffffffff207424 */ /* 0x000fe200078e00ff */
[----:B------:R-:W-:Y:S06]  /*34a0*/  @P0 BRA `(.L_x_37) ;  /* 0x0000004800040947 */ /* 0x000fec0003800000 */
[----:B------:R-:W0:Y:S01]  /*34b0*/  LDC.64 R30, c[0x0][0x5c8] ;  /* 0x00017200ff1e7b82 */ /* 0x000e220000000a00 */
[----:B------:R-:W-:Y:S01]  /*34c0*/  ULDC.64 UR6, c[0x0][0x5c0] ;  /* 0x0001700000067ab9 */ /* 0x000fe20000000a00 */
[----:B------:R-:W-:Y:S01]  /*34d0*/  BSSY B0, `(.L_x_37) ;  /* 0x000047e000007945 */ /* 0x000fe20003800000 */
[-C--:B0-----:R-:W-:Y:S02]  /*34e0*/  IMAD R12, R25, R30.reuse, RZ ;  /* 0x0000001e190c7224 */ /* 0x081fe400078e02ff */
[----:B------:R-:W-:-:S04]  /*34f0*/  IMAD.WIDE.U32 R10, R35, R30, R10 ;  /* 0x0000001e230a7225 */ /* 0x000fc800078e000a */
[----:B------:R-:W-:Y:S01]  /*3500*/  IMAD R15, R35, R31, R12 ;  /* 0x0000001f230f7224 */ /* 0x000fe200078e020c */
[----:B------:R-:W-:Y:S01]  /*3510*/  IADD3 R16, P4, R10, UR6, RZ ;  /* 0x000000060a107c10 */ /* 0x000fe2000ff9e0ff */
[C---:B------:R-:W-:Y:S01]  /*3520*/  IMAD.SHL.U32 R13, R30.reuse, 0x80, RZ ;  /* 0x000000801e0d7824 */ /* 0x040fe200078e00ff */
[C---:B------:R-:W-:Y:S01]  /*3530*/  LEA R28, P2, R30.reuse, R10, 0x3 ;  /* 0x0000000a1e1c7211 */ /* 0x040fe200078418ff */
[----:B------:R-:W-:Y:S01]  /*3540*/  IMAD.IADD R36, R11, 0x1, R15 ;  /* 0x000000010b247824 */ /* 0x000fe200078e020f */
[----:B------:R-:W-:Y:S02]  /*3550*/  SHF.L.U64.HI R11, R30, 0x7, R31 ;  /* 0x000000071e0b7819 */ /* 0x000fe4000001021f */
[----:B------:R-:W-:Y:S02]  /*3560*/  IADD3 R12, P1, P0, R10, UR6, R13 ;  /* 0x000000060a0c7c10 */ /* 0x000fe4000f83e00d */
[----:B------:R-:W-:Y:S02]  /*3570*/  IADD3.X R17, R36, UR7, RZ, P4, !PT ;  /* 0x0000000724117c10 */ /* 0x000fe4000a7fe4ff */
[----:B---3-5:R-:W-:-:S02]  /*3580*/  FSETP.NEU.AND P4, PT, R9, RZ, PT ;  /* 0x000000ff0900720b */ /* 0x028fc40003f8d000 */
[----:B------:R-:W-:Y:S02]  /*3590*/  LEA.HI.X R30, R30, R36, R31, 0x3, P2 ;  /* 0x000000241e1e7211 */ /* 0x000fe400010f1c1f */
[C---:B------:R-:W-:Y:S02]  /*35a0*/  IADD3 R14, P2, R28.reuse, UR6, RZ ;  /* 0x000000061c0e7c10 */ /* 0x040fe4000ff5e0ff */
[----:B------:R-:W-:Y:S02]  /*35b0*/  IADD3 R10, P5, P6, R28, UR6, R13 ;  /* 0x000000061c0a7c10 */ /* 0x000fe4000febe00d */
[--C-:B------:R-:W-:Y:S02]  /*35c0*/  IADD3.X R13, R36, UR7, R11.reuse, P1, P0 ;  /* 0x00000007240d7c10 */ /* 0x100fe40008fe040b */
[C---:B------:R-:W-:Y:S02]  /*35d0*/  IADD3.X R15, R30.reuse, UR7, RZ, P2, !PT ;  /* 0x000000071e0f7c10 */ /* 0x040fe400097fe4ff */
[----:B------:R-:W-:Y:S01]  /*35e0*/  IADD3.X R11, R30, UR7, R11, P5, P6 ;  /* 0x000000071e0b7c10 */ /* 0x000fe2000afec40b */
[----:B------:R-:W-:Y:S06]  /*35f0*/  @!P4 BRA `(.L_x_38) ;  /* 0x00000034009cc947 */ /* 0x000fec0003800000 */
[----:B------:R-:W-:Y:S01]  /*3600*/  ULDC.64 UR6, c[0x0][0x5b8] ;  /* 0x00016e0000067ab9 */ /* 0x000fe20000000a00 */
[----:B------:R-:W-:Y:S01]  /*3610*/  ISETP.GE.AND P0, PT, R34, 0x1, PT ;  /* 0x000000012200780c */ /* 0x000fe20003f06270 */
[----:B------:R-:W-:Y:S01]  /*3620*/  IMAD R28, R29, UR6, RZ ;  /* 0x000000061d1c7c24 */ /* 0x000fe2000f8e02ff */
[----:B------:R-:W-:Y:S01]  /*3630*/  ULDC.64 UR10, c[0x0][0x5a8] ;  /* 0x00016a00000a7ab9 */ /* 0x000fe20000000a00 */
[----:B------:R-:W-:Y:S01]  /*3640*/  IMAD.WIDE.U32 R26, R7, UR6, R26 ;  /* 0x00000006071a7c25 */ /* 0x000fe2000f8e001a */
[----:B------:R-:W-:Y:S01]  /*3650*/  ISETP.LT.OR P4, PT, R33, 0x1, !P0 ;  /* 0x000000012100780c */ /* 0x000fe20004781670 */
[----:B------:R-:W-:Y:S02]  /*3660*/  BSSY B1, `(.L_x_39) ;  /* 0x000000c000017945 */ /* 0x000fe40003800000 */
[----:B------:R-:W-:Y:S01]  /*3670*/  IMAD R7, R7, UR7, R28 ;  /* 0x0000000707077c24 */ /* 0x000fe2000f8e021c */
[----:B------:R-:W-:Y:S02]  /*3680*/  ULDC.64 UR6, c[0x0][0x5b0] ;  /* 0x00016c0000067ab9 */ /* 0x000fe40000000a00 */
[----:B------:R-:W-:-:S02]  /*3690*/  IMAD R30, R25, UR6, RZ ;  /* 0x00000006191e7c24 */ /* 0x000fc4000f8e02ff */
[----:B------:R-:W-:Y:S02]  /*36a0*/  IMAD.IADD R27, R27, 0x1, R7 ;  /* 0x000000011b1b7824 */ /* 0x000fe400078e0207 */
[C---:B------:R-:W-:Y:S02]  /*36b0*/  IMAD R7, R35.reuse, UR7, R30 ;  /* 0x0000000723077c24 */ /* 0x040fe4000f8e021e */
[----:B------:R-:W-:-:S03]  /*36c0*/  IMAD.WIDE.U32 R28, R35, UR6, R26 ;  /* 0x00000006231c7c25 */ /* 0x000fc6000f8e001a */
[----:B------:R-:W-:-:S04]  /*36d0*/  IADD3 R28, P1, R28, UR10, RZ ;  /* 0x0000000a1c1c7c10 */ /* 0x000fc8000ff3e0ff */
[--C-:B------:R-:W-:Y:S02]  /*36e0*/  IADD3.X R29, R29, UR11, R7.reuse, P1, !PT ;  /* 0x0000000b1d1d7c10 */ /* 0x100fe40008ffe407 */
[----:B------:R-:W-:Y:S01]  /*36f0*/  PRMT R7, RZ, 0x7610, R7 ;  /* 0x00007610ff077816 */ /* 0x000fe20000000007 */
[----:B------:R-:W-:Y:S06]  /*3700*/  @P4 BRA `(.L_x_40) ;  /* 0x0000000000044947 */ /* 0x000fec0003800000 */
[----:B------:R0:W5:Y:S02]  /*3710*/  LDG.E.U8 R7, desc[UR20][R28.64] ;  /* 0x000000141c077981 */ /* 0x000164000c1e1100 */
.L_x_40:
[----:B------:R-:W-:Y:S05]  /*3720*/  BSYNC B1 ;  /* 0x0000000000017941 */ /* 0x000fea0003800000 */
.L_x_39:
[----:B-----5:R-:W-:Y:S01]  /*3730*/  LOP3.LUT R7, R7, 0xff, RZ, 0xc0, !PT ;  /* 0x000000ff07077812 */ /* 0x020fe200078ec0ff */
[----:B------:R-:W-:Y:S01]  /*3740*/  BSSY B1, `(.L_x_41) ;  /* 0x000000b000017945 */ /* 0x000fe20003800000 */
[----:B------:R-:W-:Y:S02]  /*3750*/  ISETP.LT.OR P2, PT, R33, 0x2, !P0 ;  /* 0x000000022100780c */ /* 0x000fe40004741670 */
[----:B------:R-:W-:-:S05]  /*3760*/  F2FP.F16.E5M2.UNPACK_B R7, R7 ;  /* 0x00000007ff07723e */ /* 0x000fca00020004ff */
[----:B------:R-:W-:Y:S01]  /*3770*/  HADD2.F32 R30, -RZ, R7.H0_H0 ;  /* 0x20000007ff1e7230 */ /* 0x000fe20000004100 */
[----:B------:R-:W-:-:S04]  /*3780*/  PRMT R7, RZ, 0x7610, R7 ;  /* 0x00007610ff077816 */ /* 0x000fc80000000007 */
[----:B------:R-:W-:-:S04]  /*3790*/  FMUL R30, R30, R9 ;  /* 0x000000091e1e7220 */ /* 0x000fc80000400000 */
[----:B--2---:R-:W-:-:S05]  /*37a0*/  FFMA R30, R147, R8, R30 ;  /* 0x00000008931e7223 */ /* 0x004fca000000001e */
[----:B------:R-:W-:-:S05]  /*37b0*/  F2FP.SATFINITE.E5M2.F32.PACK_AB_MERGE_C R31, RZ, R30, RZ ;  /* 0x0000001eff1f723e */ /* 0x000fca00048060ff */
[----:B------:R1:W-:Y:S01]  /*37c0*/  @!P4 STG.E.U8 desc[UR20][R16.64], R31 ;  /* 0x0000001f1000c986 */ /* 0x0003e2000c101114 */
[----:B------:R-:W-:Y:S05]  /*37d0*/  @P2 BRA `(.L_x_42) ;  /* 0x0000000000042947 */ /* 0x000fea0003800000 */
[----:B------:R2:W5:Y:S02]  /*37e0*/  LDG.E.U8 R7, desc[UR20][R28.64+0x1] ;  /* 0x000001141c077981 */ /* 0x000564000c1e1100 */
.L_x_42:
[----:B------:R-:W-:Y:S05]  /*37f0*/  BSYNC B1 ;  /* 0x0000000000017941 */ /* 0x000fea0003800000 */
.L_x_41:
[----:B-----5:R-:W-:Y:S01]  /*3800*/  LOP3.LUT R7, R7, 0xff, RZ, 0xc0, !PT ;  /* 0x000000ff07077812 */ /* 0x020fe200078ec0ff */
[----:B------:R-:W-:Y:S01]  /*3810*/  BSSY B1, `(.L_x_43) ;  /* 0x0000013000017945 */ /* 0x000fe20003800000 */
[----:B------:R-:W-:Y:S02]  /*3820*/  IADD3 R37, P1, R35, 0x8, RZ ;  /* 0x0000000823257810 */ /* 0x000fe40007f3e0ff */
[----:B------:R-:W-:-:S03]  /*3830*/  F2FP.F16.E5M2.UNPACK_B R7, R7 ;  /* 0x00000007ff07723e */ /* 0x000fc600020004ff */
[----:B-1----:R-:W-:Y:S01]  /*3840*/  IMAD.X R31, RZ, RZ, R25, P1 ;  /* 0x000000ffff1f7224 */ /* 0x002fe200008e0619 */
[----:B------:R-:W-:Y:S01]  /*3850*/  ISETP.GE.AND P1, PT, R34, 0x9, PT ;  /* 0x000000092200780c */ /* 0x000fe20003f26270 */
[----:B------:R-:W-:Y:S02]  /*3860*/  HADD2.F32 R30, -RZ, R7.H0_H0 ;  /* 0x20000007ff1e7230 */ /* 0x000fe40000004100 */
[----:B------:R-:W-:Y:S01]  /*3870*/  IMAD R36, R31, UR6, RZ ;  /* 0x000000061f247c24 */ /* 0x000fe2000f8e02ff */
[----:B------:R-:W-:Y:S02]  /*3880*/  ISETP.LT.OR P5, PT, R33, 0x1, !P1 ;  /* 0x000000012100780c */ /* 0x000fe40004fa1670 */
[----:B------:R-:W-:Y:S01]  /*3890*/  FMUL R7, R30, R9 ;  /* 0x000000091e077220 */ /* 0x000fe20000400000 */
[----:B------:R-:W-:-:S04]  /*38a0*/  IMAD.WIDE.U32 R30, R37, UR6, R26 ;  /* 0x00000006251e7c25 */ /* 0x000fc8000f8e001a */
[----:B------:R-:W-:Y:S01]  /*38b0*/  FFMA R7, R142, R8, R7 ;  /* 0x000000088e077223 */ /* 0x000fe20000000007 */
[----:B------:R-:W-:Y:S01]  /*38c0*/  IMAD R37, R37, UR7, R36 ;  /* 0x0000000725257c24 */ /* 0x000fe2000f8e0224 */
[----:B------:R-:W-:-:S03]  /*38d0*/  IADD3 R30, P4, R30, UR10, RZ ;  /* 0x0000000a1e1e7c10 */ /* 0x000fc6000ff9e0ff */
[----:B------:R-:W-:Y:S02]  /*38e0*/  F2FP.SATFINITE.E5M2.F32.PACK_AB_MERGE_C R39, RZ, R7, RZ ;  /* 0x00000007ff27723e */ /* 0x000fe400048060ff */
[----:B------:R-:W-:Y:S02]  /*38f0*/  IADD3.X R31, R31, UR11, R37, P4, !PT ;  /* 0x0000000b1f1f7c10 */ /* 0x000fe4000a7fe425 */
[----:B------:R-:W-:Y:S01]  /*3900*/  PRMT R7, RZ, 0x7610, R7 ;  /* 0x00007610ff077816 */ /* 0x000fe20000000007 */
[----:B------:R1:W-:Y:S01]  /*3910*/  @!P2 STG.E.U8 desc[UR20][R16.64+0x1], R39 ;  /* 0x000001271000a986 */ /* 0x0003e2000c101114 */
[----:B------:R-:W-:Y:S05]  /*3920*/  @P5 BRA `(.L_x_44) ;  /* 0x0000000000045947 */ /* 0x000fea0003800000 */
[----:B------:R3:W5:Y:S02]  /*3930*/  LDG.E.U8 R7, desc[UR20][R30.64] ;  /* 0x000000141e077981 */ /* 0x000764000c1e1100 */
.L_x_44:
[----:B------:R-:W-:Y:S05]  /*3940*/  BSYNC B1 ;  /* 0x0000000000017941 */ /* 0x000fea0003800000 */
.L_x_43:
[----:B-----5:R-:W-:Y:S01]  /*3950*/  LOP3.LUT R7, R7, 0xff, RZ, 0xc0, !PT ;  /* 0x000000ff07077812 */ /* 0x020fe200078ec0ff */
[----:B------:R-:W-:Y:S01]  /*3960*/  BSSY B1, `(.L_x_45) ;  /* 0x000000b000017945 */ /* 0x000fe20003800000 */
[----:B------:R-:W-:Y:S02]  /*3970*/  ISETP.LT.OR P2, PT, R33, 0x2, !P1 ;  /* 0x000000022100780c */ /* 0x000fe40004f41670 */
[----:B------:R-:W-:-:S05]  /*3980*/  F2FP.F16.E5M2.UNPACK_B R7, R7 ;  /* 0x00000007ff07723e */ /* 0x000fca00020004ff */
[----:B------:R-:W-:Y:S01]  /*3990*/  HADD2.F32 R36, -RZ, R7.H0_H0 ;  /* 0x20000007ff247230 */ /* 0x000fe20000004100 */
[----:B------:R-:W-:-:S04]  /*39a0*/  PRMT R7, RZ, 0x7610, R7 ;  /* 0x00007610ff077816 */ /* 0x000fc80000000007 */
[----:B------:R-:W-:-:S04]  /*39b0*/  FMUL R36, R36, R9 ;  /* 0x0000000924247220 */ /* 0x000fc80000400000 */
[----:B------:R-:W-:-:S05]  /*39c0*/  FFMA R36, R145, R8, R36 ;  /* 0x0000000891247223 */ /* 0x000fca0000000024 */
[----:B------:R-:W-:-:S05]  /*39d0*/  F2FP.SATFINITE.E5M2.F32.PACK_AB_MERGE_C R37, RZ, R36, RZ ;  /* 0x00000024ff25723e */ /* 0x000fca00048060ff */
[----:B------:R4:W-:Y:S01]  /*39e0*/  @!P5 STG.E.U8 desc[UR20][R14.64], R37 ;  /* 0x000000250e00d986 */ /* 0x0009e2000c101114 */
[----:B------:R-:W-:Y:S05]  /*39f0*/  @P2 BRA `(.L_x_46) ;  /* 0x0000000000042947 */ /* 0x000fea0003800000 */
[----:B------:R0:W5:Y:S02]  /*3a00*/  LDG.E.U8 R7, desc[UR20][R30.64+0x1] ;  /* 0x000001141e077981 */ /* 0x000164000c1e1100 */
.L_x_46:
[----:B------:R-:W-:Y:S05]  /*3a10*/  BSYNC B1 ;  /* 0x0000000000017941 */ /* 0x000fea0003800000 */
.L_x_45:
[----:B-----5:R-:W-:Y:S01]  /*3a20*/  LOP3.LUT R7, R7, 0xff, RZ, 0xc0, !PT ;  /* 0x000000ff07077812 */ /* 0x020fe200078ec0ff */
[----:B------:R-:W-:Y:S01]  /*3a30*/  BSSY B1, `(.L_x_47) ;  /* 0x000000b000017945 */ /* 0x000fe20003800000 */
[----:B------:R-:W-:Y:S02]  /*3a40*/  ISETP.LT.OR P4, PT, R33, 0x9, !P0 ;  /* 0x000000092100780c */ /* 0x000fe40004781670 */
[----:B------:R-:W-:-:S05]  /*3a50*/  F2FP.F16.E5M2.UNPACK_B R7, R7 ;  /* 0x00000007ff07723e */ /* 0x000fca00020004ff */
[----:B------:R-:W-:-:S05]  /*3a60*/  HADD2.F32 R36, -RZ, R7.H0_H0 ;  /* 0x20000007ff247230 */ /* 0x000fca0000004100 */
[----:B------:R-:W-:-:S04]  /*3a70*/  FMUL R7, R36, R9 ;  /* 0x0000000924077220 */ /* 0x000fc80000400000 */
[----:B------:R-:W-:-:S05]  /*3a80*/  FFMA R7, R140, R8, R7 ;  /* 0x000000088c077223 */ /* 0x000fca0000000007 */
[----:B----4-:R-:W-:Y:S02]  /*3a90*/  F2FP.SATFINITE.E5M2.F32.PACK_AB_MERGE_C R37, RZ, R7, RZ ;  /* 0x00000007ff25723e */ /* 0x010fe400048060ff */
[----:B------:R-:W-:-:S03]  /*3aa0*/  PRMT R7, RZ, 0x7610, R7 ;  /* 0x00007610ff077816 */ /* 0x000fc60000000007 */
[----:B------:R4:W-:Y:S01]  /*3ab0*/  @!P2 STG.E.U8 desc[UR20][R14.64+0x1], R37 ;  /* 0x000001250e00a986 */ /* 0x0009e2000c101114 */
[----:B------:R-:W-:Y:S05]  /*3ac0*/  @P4 BRA `(.L_x_48) ;  /* 0x0000000000044947 */ /* 0x000fea0003800000 */
[----:B------:R0:W5:Y:S02]  /*3ad0*/  LDG.E.U8 R7, desc[UR20][R28.64+0x8] ;  /* 0x000008141c077981 */ /* 0x000164000c1e1100 */
.L_x_48:
[----:B------:R-:W-:Y:S05]  /*3ae0*/  BSYNC B1 ;  /* 0x0000000000017941 */ /* 0x000fea0003800000 */
.L_x_47:
        /* <DEDUP_REMOVED lines=8> */
[----:B----4-:R-:W-:-:S05]  /*3b70*/  F2FP.SATFINITE.E5M2.F32.PACK_AB_MERGE_C R37, RZ, R36, RZ ;  /* 0x00000024ff25723e */ /* 0x010fca00048060ff */
[----:B------:R4:W-:Y:S01]  /*3b80*/  @!P4 STG.E.U8 desc[UR20][R16.64+0x8], R37 ;  /* 0x000008251000c986 */ /* 0x0009e2000c101114 */
[----:B------:R-:W-:Y:S05]  /*3b90*/  @P2 BRA `(.L_x_50) ;  /* 0x0000000000042947 */ /* 0x000fea0003800000 */
[----:B------:R0:W5:Y:S02]  /*3ba0*/  LDG.E.U8 R7, desc[UR20][R28.64+0x9] ;  /* 0x000009141c077981 */ /* 0x000164000c1e1100 */
.L_x_50:
[----:B------:R-:W-:Y:S05]  /*3bb0*/  BSYNC B1 ;  /* 0x0000000000017941 */ /* 0x000fea0003800000 */
.L_x_49:
        /* <DEDUP_REMOVED lines=12> */
.L_x_52:
[----:B------:R-:W-:Y:S05]  /*3c80*/  BSYNC B1 ;  /* 0x0000000000017941 */ /* 0x000fea0003800000 */
.L_x_51:
        /* <DEDUP_REMOVED lines=12> */
.L_x_54:
[----:B------:R-:W-:Y:S05]  /*3d50*/  BSYNC B1 ;  /* 0x0000000000017941 */ /* 0x000fea0003800000 */
.L_x_53:
        /* <DEDUP_REMOVED lines=12> */
.L_x_56:
[----:B------:R-:W-:Y:S05]  /*3e20*/  BSYNC B1 ;  /* 0x0000000000017941 */ /* 0x000fea0003800000 */
.L_x_55:
        /* <DEDUP_REMOVED lines=12> */
.L_x_58:
[----:B------:R-:W-:Y:S05]  /*3ef0*/  BSYNC B1 ;  /* 0x0000000000017941 */ /* 0x000fea0003800000 */
.L_x_57:
        /* <DEDUP_REMOVED lines=12> */
.L_x_60:
[----:B------:R-:W-:Y:S05]  /*3fc0*/  BSYNC B1 ;  /* 0x0000000000017941 */ /* 0x000fea0003800000 */
.L_x_59:
        /* <DEDUP_REMOVED lines=12> */
.L_x_62:
[----:B------:R-:W-:Y:S05]  /*4090*/  BSYNC B1 ;  /* 0x0000000000017941 */ /* 0x000fea0003800000 */
.L_x_61:
        /* <DEDUP_REMOVED lines=12> */
.L_x_64:
[----:B------:R-:W-:Y:S05]  /*4160*/  BSYNC B1 ;  /* 0x0000000000017941 */ /* 0x000fea0003800000 */
.L_x_63:
        /* <DEDUP_REMOVED lines=12> */
.L_x_66:
[----:B------:R-:W-:Y:S05]  /*4230*/  BSYNC B1 ;  /* 0x0000000000017941 */ /* 0x000fea0003800000 */
.L_x_65:
        /* <DEDUP_REMOVED lines=12> */
.L_x_68:
[----:B------:R-:W-:Y:S05]  /*4300*/  BSYNC B1 ;  /* 0x0000000000017941 */ /* 0x000fea0003800000 */
.L_x_67:
        /* <DEDUP_REMOVED lines=12> */
.L_x_70:
[----:B------:R-:W-:Y:S05]  /*43d0*/  BSYNC B1 ;  /* 0x0000000000017941 */ /* 0x000fea0003800000 */
.L_x_69:
        /* <DEDUP_REMOVED lines=12> */
.L_x_72:
[----:B------:R-:W-:Y:S05]  /*44a0*/  BSYNC B1 ;  /* 0x0000000000017941 */ /* 0x000fea0003800000 */
.L_x_71:
        /* <DEDUP_REMOVED lines=12> */
.L_x_74:
[----:B------:R-:W-:Y:S05]  /*4570*/  BSYNC B1 ;  /* 0x0000000000017941 */ /* 0x000fea0003800000 */
.L_x_73:
        /* <DEDUP_REMOVED lines=12> */
.L_x_76:
[----:B------:R-:W-:Y:S05]  /*4640*/  BSYNC B1 ;  /* 0x0000000000017941 */ /* 0x000fea0003800000 */
.L_x_75:
        /* <DEDUP_REMOVED lines=12> */
.L_x_78:
[----:B------:R-:W-:Y:S05]  /*4710*/  BSYNC B1 ;  /* 0x0000000000017941 */ /* 0x000fea0003800000 */
.L_x_77:
        /* <DEDUP_REMOVED lines=12> */
.L_x_80:
[----:B------:R-:W-:Y:S05]  /*47e0*/  BSYNC B1 ;  /* 0x0000000000017941 */ /* 0x000fea0003800000 */
.L_x_79:
        /* <DEDUP_REMOVED lines=12> */
.L_x_82:
[----:B------:R-:W-:Y:S05]  /*48b0*/  BSYNC B1 ;  /* 0x0000000000017941 */ /* 0x000fea0003800000 */
.L_x_81:
        /* <DEDUP_REMOVED lines=12> */
.L_x_84:
[----:B------:R-:W-:Y:S05]  /*4980*/  BSYNC B1 ;  /* 0x0000000000017941 */ /* 0x000fea0003800000 */
.L_x_83:
        /* <DEDUP_REMOVED lines=12> */
.L_x_86:
[----:B------:R-:W-:Y:S05]  /*4a50*/  BSYNC B1 ;  /* 0x0000000000017941 */ /* 0x000fea0003800000 */
.L_x_85:
        /* <DEDUP_REMOVED lines=12> */
.L_x_88:
[----:B------:R-:W-:Y:S05]  /*4b20*/  BSYNC B1 ;  /* 0x0000000000017941 */ /* 0x000fea0003800000 */
.L_x_87:
        /* <DEDUP_REMOVED lines=12> */
.L_x_90:
[----:B------:R-:W-:Y:S05]  /*4bf0*/  BSYNC B1 ;  /* 0x0000000000017941 */ /* 0x000fea0003800000 */
.L_x_89:
        /* <DEDUP_REMOVED lines=12> */
.L_x_92:
[----:B------:R-:W-:Y:S05]  /*4cc0*/  BSYNC B1 ;  /* 0x0000000000017941 */ /* 0x000fea0003800000 */
.L_x_91:
        /* <DEDUP_REMOVED lines=12> */
.L_x_94:
[----:B------:R-:W-:Y:S05]  /*4d90*/  BSYNC B1 ;  /* 0x0000000000017941 */ /* 0x000fea0003800000 */
.L_x_93:
        /* <DEDUP_REMOVED lines=12> */
.L_x_96:
[----:B------:R-:W-:Y:S05]  /*4e60*/  BSYNC B1 ;  /* 0x0000000000017941 */ /* 0x000fea0003800000 */
.L_x_95:
        /* <DEDUP_REMOVED lines=12> */
.L_x_98:
[----:B------:R-:W-:Y:S05]  /*4f30*/  BSYNC B1 ;  /* 0x0000000000017941 */ /* 0x000fea0003800000 */
.L_x_97:
[----:B-----5:R-:W-:Y:S01]  /*4f40*/  LOP3.LUT R7, R7, 0xff, RZ, 0xc0, !PT ;  /* 0x000000ff07077812 */ /* 0x020fe200078ec0ff */
[----:B------:R-:W-:Y:S01]  /*4f50*/  BSSY B1, `(.L_x_99) ;  /* 0x000000b000017945 */ /* 0x000fe20003800000 */
[----:B------:R-:W-:Y:S02]  /*4f60*/  ISETP.LT.OR P2, PT, R33, 0x39, !P1 ;  /* 0x000000392100780c */ /* 0x000fe40004f41670 */
[----:B------:R-:W-:-:S05]  /*4f70*/  F2FP.F16.E5M2.UNPACK_B R7, R7 ;  /* 0x00000007ff07723e */ /* 0x000fca00020004ff */
[----:B0-2---:R-:W-:-:S05]  /*4f80*/  HADD2.F32 R28, -RZ, R7.H0_H0 ;  /* 0x20000007ff1c7230 */ /* 0x005fca0000004100 */
[----:B------:R-:W-:-:S04]  /*4f90*/  FMUL R7, R28, R9 ;  /* 0x000000091c077220 */ /* 0x000fc80000400000 */
[----:B------:R-:W-:-:S05]  /*4fa0*/  FFMA R7, R114, R8, R7 ;  /* 0x0000000872077223 */ /* 0x000fca0000000007 */
[----:B------:R-:W-:Y:S02]  /*4fb0*/  F2FP.SATFINITE.E5M2.F32.PACK_AB_MERGE_C R29, RZ, R7, RZ ;  /* 0x00000007ff1d723e */ /* 0x000fe400048060ff */
[----:B------:R-:W-:-:S03]  /*4fc0*/  PRMT R7, RZ, 0x7610, R7 ;  /* 0x00007610ff077816 */ /* 0x000fc60000000007 */
[----:B------:R0:W-:Y:S01]  /*4fd0*/  @!P0 STG.E.U8 desc[UR20][R16.64+0x39], R29 ;  /* 0x0000391d10008986 */ /* 0x0001e2000c101114 */
[----:B------:R-:W-:Y:S05]  /*4fe0*/  @P2 BRA `(.L_x_100) ;  /* 0x0000000000042947 */ /* 0x000fea0003800000 */
[----:B------:R2:W5:Y:S02]  /*4ff0*/  LDG.E.U8 R7, desc[UR20][R30.64+0x38] ;  /* 0x000038141e077981 */ /* 0x000564000c1e1100 */
.L_x_100:
[----:B------:R-:W-:Y:S05]  /*5000*/  BSYNC B1 ;  /* 0x0000000000017941 */ /* 0x000fea0003800000 */
.L_x_99:
[----:B-----5:R-:W-:Y:S01]  /*5010*/  LOP3.LUT R7, R7, 0xff, RZ, 0xc0, !PT ;  /* 0x000000ff07077812 */ /* 0x020fe200078ec0ff */
[----:B------:R-:W-:Y:S01]  /*5020*/  BSSY B1, `(.L_x_101) ;  /* 0x000000b000017945 */ /* 0x000fe20003800000 */
[----:B------:R-:W-:Y:S02]  /*5030*/  ISETP.LT.OR P1, PT, R33, 0x3a, !P1 ;  /* 0x0000003a2100780c */ /* 0x000fe40004f21670 */
[----:B------:R-:W-:-:S05]  /*5040*/  F2FP.F16.E5M2.UNPACK_B R7, R7 ;  /* 0x00000007ff07723e */ /* 0x000fca00020004ff */
[----:B01--4-:R-:W-:Y:S01]  /*5050*/  HADD2.F32 R16, -RZ, R7.H0_H0 ;  /* 0x20000007ff107230 */ /* 0x013fe20000004100 */
[----:B------:R-:W-:-:S04]  /*5060*/  PRMT R7, RZ, 0x7610, R7 ;  /* 0x00007610ff077816 */ /* 0x000fc80000000007 */
[----:B------:R-:W-:-:S04]  /*5070*/  FMUL R16, R16, R9 ;  /* 0x0000000910107220 */ /* 0x000fc80000400000 */
[----:B------:R-:W-:-:S05]  /*5080*/  FFMA R16, R117, R8, R16 ;  /* 0x0000000875107223 */ /* 0x000fca0000000010 */
[----:B------:R-:W-:-:S05]  /*5090*/  F2FP.SATFINITE.E5M2.F32.PACK_AB_MERGE_C R17, RZ, R16, RZ ;  /* 0x00000010ff11723e */ /* 0x000fca00048060ff */
[----:B------:R0:W-:Y:S01]  /*50a0*/  @!P2 STG.E.U8 desc[UR20][R14.64+0x38], R17 ;  /* 0x000038110e00a986 */ /* 0x0001e2000c101114 */
[----:B------:R-:W-:Y:S05]  /*50b0*/  @P1 BRA `(.L_x_102) ;  /* 0x0000000000041947 */ /* 0x000fea0003800000 */
[----:B------:R1:W5:Y:S02]  /*50c0*/  LDG.E.U8 R7, desc[UR20][R30.64+0x39] ;  /* 0x000039141e077981 */ /* 0x000364000c1e1100 */
.L_x_102:
[----:B------:R-:W-:Y:S05]  /*50d0*/  BSYNC B1 ;  /* 0x0000000000017941 */ /* 0x000fea0003800000 */
.L_x_101:
[----:B-----5:R-:W-:Y:S01]  /*50e0*/  LOP3.LUT R7, R7, 0xff, RZ, 0xc0, !PT ;  /* 0x000000ff07077812 */ /* 0x020fe200078ec0ff */
[----:B------:R-:W-:Y:S01]  /*50f0*/  BSSY B1, `(.L_x_103) ;  /* 0x0000013000017945 */ /* 0x000fe20003800000 */
[----:B------:R-:W-:Y:S02]  /*5100*/  IADD3 R29, P0, R35, 0x80, RZ ;  /* 0x00000080231d7810 */ /* 0x000fe40007f1e0ff */
[----:B------:R-:W-:-:S03]  /*5110*/  F2FP.F16.E5M2.UNPACK_B R7, R7 ;  /* 0x00000007ff07723e */ /* 0x000fc600020004ff */
[----:B0-----:R-:W-:Y:S01]  /*5120*/  IMAD.X R17, RZ, RZ, R25, P0 ;  /* 0x000000ffff117224 */ /* 0x001fe200000e0619 */
        /* <DEDUP_REMOVED lines=9> */
[----:B-123--:R-:W-:Y:S02]  /*51c0*/  F2FP.SATFINITE.E5M2.F32.PACK_AB_MERGE_C R31, RZ, R7, RZ ;  /* 0x00000007ff1f723e */ /* 0x00efe400048060ff */
[----:B------:R-:W-:Y:S02]  /*51d0*/  IADD3.X R17, R17, UR11, R29, P2, !PT ;  /* 0x0000000b11117c10 */ /* 0x000fe400097fe41d */
[----:B------:R-:W-:Y:S01]  /*51e0*/  PRMT R7, RZ, 0x7610, R7 ;  /* 0x00007610ff077816 */ /* 0x000fe20000000007 */
[----:B------:R0:W-:Y:S01]  /*51f0*/  @!P1 STG.E.U8 desc[UR20][R14.64+0x39], R31 ;  /* 0x0000391f0e009986 */ /* 0x0001e2000c101114 */
[----:B------:R-:W-:Y:S05]  /*5200*/  @P4 BRA `(.L_x_104) ;  /* 0x0000000000044947 */ /* 0x000fea0003800000 */
[----:B------:R1:W5:Y:S02]  /*5210*/  LDG.E.U8 R7, desc[UR20][R16.64] ;  /* 0x0000001410077981 */ /* 0x000364000c1e1100 */
.L_x_104:
[----:B------:R-:W-:Y:S05]  /*5220*/  BSYNC B1 ;  /* 0x0000000000017941 */ /* 0x000fea0003800000 */
.L_x_103:
[----:B-----5:R-:W-:Y:S01]  /*5230*/  LOP3.LUT R7, R7, 0xff, RZ, 0xc0, !PT ;  /* 0x000000ff07077812 */ /* 0x020fe200078ec0ff */
[----:B------:R-:W-:Y:S01]  /*5240*/  BSSY B1, `(.L_x_105) ;  /* 0x000000b000017945 */ /* 0x000fe20003800000 */
[----:B------:R-:W-:Y:S02]  /*5250*/  ISETP.LT.OR P2, PT, R33, 0x2, !P0 ;  /* 0x000000022100780c */ /* 0x000fe40004741670 */
[----:B------:R-:W-:-:S05]  /*5260*/  F2FP.F16.E5M2.UNPACK_B R7, R7 ;  /* 0x00000007ff07723e */ /* 0x000fca00020004ff */
[----:B0-----:R-:W-:Y:S01]  /*5270*/  HADD2.F32 R14, -RZ, R7.H0_H0 ;  /* 0x20000007ff0e7230 */ /* 0x001fe20000004100 */
[----:B------:R-:W-:-:S04]  /*5280*/  PRMT R7, RZ, 0x7610, R7 ;  /* 0x00007610ff077816 */ /* 0x000fc80000000007 */
[----:B------:R-:W-:-:S04]  /*5290*/  FMUL R14, R14, R9 ;  /* 0x000000090e0e7220 */ /* 0x000fc80000400000 */
[----:B------:R-:W-:-:S05]  /*52a0*/  FFMA R14, R115, R8, R14 ;  /* 0x00000008730e7223 */ /* 0x000fca000000000e */
[----:B------:R-:W-:-:S05]  /*52b0*/  F2FP.SATFINITE.E5M2.F32.PACK_AB_MERGE_C R15, RZ, R14, RZ ;  /* 0x0000000eff0f723e */ /* 0x000fca00048060ff */
[----:B------:R0:W-:Y:S01]  /*52c0*/  @!P4 STG.E.U8 desc[UR20][R12.64], R15 ;  /* 0x0000000f0c00c986 */ /* 0x0001e2000c101114 */
[----:B------:R-:W-:Y:S05]  /*52d0*/  @P2 BRA `(.L_x_106) ;  /* 0x0000000000042947 */ /* 0x000fea0003800000 */
[----:B------:R2:W5:Y:S02]  /*52e0*/  LDG.E.U8 R7, desc[UR20][R16.64+0x1] ;  /* 0x0000011410077981 */ /* 0x000564000c1e1100 */
.L_x_106:
[----:B------:R-:W-:Y:S05]  /*52f0*/  BSYNC B1 ;  /* 0x0000000000017941 */ /* 0x000fea0003800000 */
.L_x_105:
[----:B-----5:R-:W-:Y:S01]  /*5300*/  LOP3.LUT R7, R7, 0xff, RZ, 0xc0, !PT ;  /* 0x000000ff07077812 */ /* 0x020fe200078ec0ff */
[----:B------:R-:W-:Y:S01]  /*5310*/  BSSY B1, `(.L_x_107) ;  /* 0x0000013000017945 */ /* 0x000fe20003800000 */
[----:B------:R-:W-:Y:S02]  /*5320*/  IADD3 R35, P1, R35, 0x88, RZ ;  /* 0x0000008823237810 */ /* 0x000fe40007f3e0ff */
[----:B------:R-:W-:-:S03]  /*5330*/  F2FP.F16.E5M2.UNPACK_B R7, R7 ;  /* 0x00000007ff07723e */ /* 0x000fc600020004ff */
[----:B------:R-:W-:Y:S01]  /*5340*/  IMAD.X R24, RZ, RZ, R25, P1 ;  /* 0x000000ffff187224 */ /* 0x000fe200008e0619 */
[----:B------:R-:W-:Y:S01]  /*5350*/  ISETP.GE.AND P1, PT, R34, 0x89, PT ;  /* 0x000000892200780c */ /* 0x000fe20003f26270 */
[----:B------:R-:W-:Y:S02]  /*5360*/  HADD2.F32 R14, -RZ, R7.H0_H0 ;  /* 0x20000007ff0e7230 */ /* 0x000fe40000004100 */
[----:B------:R-:W-:Y:S01]  /*5370*/  IMAD R24, R24, UR6, RZ ;  /* 0x0000000618187c24 */ /* 0x000fe2000f8e02ff */
[----:B------:R-:W-:Y:S01]  /*5380*/  ISETP.LT.OR P5, PT, R33, 0x1, !P1 ;  /* 0x000000012100780c */ /* 0x000fe20004fa1670 */
[----:B------:R-:W-:-:S04]  /*5390*/  IMAD.WIDE.U32 R26, R35, UR6, R26 ;  /* 0x00000006231a7c25 */ /* 0x000fc8000f8e001a */
[----:B------:R-:W-:Y:S01]  /*53a0*/  FMUL R7, R14, R9 ;  /* 0x000000090e077220 */ /* 0x000fe20000400000 */
[----:B------:R-:W-:-:S03]  /*53b0*/  IMAD R35, R35, UR7, R24 ;  /* 0x0000000723237c24 */ /* 0x000fc6000f8e0218 */
[----:B------:R-:W-:Y:S01]  /*53c0*/  FFMA R7, R110, R8, R7 ;  /* 0x000000086e077223 */ /* 0x000fe20000000007 */
[----:B------:R-:W-:-:S04]  /*53d0*/  IADD3 R14, P4, R26, UR10, RZ ;  /* 0x0000000a1a0e7c10 */ /* 0x000fc8000ff9e0ff */
[----:B------:R-:W-:Y:S02]  /*53e0*/  F2FP.SATFINITE.E5M2.F32.PACK_AB_MERGE_C R25, RZ, R7, RZ ;  /* 0x00000007ff19723e */ /* 0x000fe400048060ff */
[----:B0-----:R-:W-:Y:S02]  /*53f0*/  IADD3.X R15, R27, UR11, R35, P4, !PT ;  /* 0x0000000b1b0f7c10 */ /* 0x001fe4000a7fe423 */
[----:B------:R-:W-:Y:S01]  /*5400*/  PRMT R7, RZ, 0x7610, R7 ;  /* 0x00007610ff077816 */ /* 0x000fe20000000007 */
[----:B------:R0:W-:Y:S01]  /*5410*/  @!P2 STG.E.U8 desc[UR20][R12.64+0x1], R25 ;  /* 0x000001190c00a986 */ /* 0x0001e2000c101114 */
[----:B------:R-:W-:Y:S05]  /*5420*/  @P5 BRA `(.L_x_108) ;  /* 0x0000000000045947 */ /* 0x000fea0003800000 */
[----:B------:R3:W5:Y:S02]  /*5430*/  LDG.E.U8 R7, desc[UR20][R14.64] ;  /* 0x000000140e077981 */ /* 0x000764000c1e1100 */
.L_x_108:
[----:B------:R-:W-:Y:S05]  /*5440*/  BSYNC B1 ;  /* 0x0000000000017941 */ /* 0x000fea0003800000 */
.L_x_107:
        /* <DEDUP_REMOVED lines=8> */
[----:B0-----:R-:W-:-:S05]  /*54d0*/  F2FP.SATFINITE.E5M2.F32.PACK_AB_MERGE_C R25, RZ, R24, RZ ;  /* 0x00000018ff19723e */ /* 0x001fca00048060ff */
[----:B------:R0:W-:Y:S01]  /*54e0*/  @!P5 STG.E.U8 desc[UR20][R10.64], R25 ;  /* 0x000000190a00d986 */ /* 0x0001e2000c101114 */
[----:B------:R-:W-:Y:S05]  /*54f0*/  @P2 BRA `(.L_x_110) ;  /* 0x0000000000042947 */ /* 0x000fea0003800000 */
[----:B------:R4:W5:Y:S02]  /*5500*/  LDG.E.U8 R7, desc[UR20][R14.64+0x1] ;  /* 0x000001140e077981 */ /* 0x000964000c1e1100 */
.L_x_110:
[----:B------:R-:W-:Y:S05]  /*5510*/  BSYNC B1 ;  /* 0x0000000000017941 */ /* 0x000fea0003800000 */
.L_x_109:
[----:B-----5:R-:W-:Y:S01]  /*5520*/  LOP3.LUT R7, R7, 0xff, RZ, 0xc0, !PT ;  /* 0x000000ff07077812 */ /* 0x020fe200078ec0ff */
[----:B------:R-:W-:Y:S01]  /*5530*/  BSSY B1, `(.L_x_111) ;  /* 0x000000b000017945 */ /* 0x000fe20003800000 */
[----:B------:R-:W-:Y:S02]  /*5540*/  ISETP.LT.OR P4, PT, R33, 0x9, !P0 ;  /* 0x000000092100780c */ /* 0x000fe40004781670 */
[----:B------:R-:W-:-:S05]  /*5550*/  F2FP.F16.E5M2.UNPACK_B R7, R7 ;  /* 0x00000007ff07723e */ /* 0x000fca00020004ff */
[----:B------:R-:W-:-:S05]  /*5560*/  HADD2.F32 R24, -RZ, R7.H0_H0 ;  /* 0x20000007ff187230 */ /* 0x000fca0000004100 */
[----:B------:R-:W-:-:S04]  /*5570*/  FMUL R7, R24, R9 ;  /* 0x0000000918077220 */ /* 0x000fc80000400000 */
[----:B------:R-:W-:-:S05]  /*5580*/  FFMA R7, R108, R8, R7 ;  /* 0x000000086c077223 */ /* 0x000fca0000000007 */
[----:B0-----:R-:W-:Y:S02]  /*5590*/  F2FP.SATFINITE.E5M2.F32.PACK_AB_MERGE_C R25, RZ, R7, RZ ;  /* 0x00000007ff19723e */ /* 0x001fe400048060ff */
[----:B------:R-:W-:-:S03]  /*55a0*/  PRMT R7, RZ, 0x7610, R7 ;  /* 0x00007610ff077816 */ /* 0x000fc60000000007 */
[----:B------:R0:W-:Y:S01]  /*55b0*/  @!P2 STG.E.U8 desc[UR20][R10.64+0x1], R25 ;  /* 0x000001190a00a986 */ /* 0x0001e2000c101114 */
[----:B------:R-:W-:Y:S05]  /*55c0*/  @P4 BRA `(.L_x_112) ;  /* 0x0000000000044947 */ /* 0x000fea0003800000 */
[----:B------:R0:W5:Y:S02]  /*55d0*/  LDG.E.U8 R7, desc[UR20][R16.64+0x8] ;  /* 0x0000081410077981 */ /* 0x000164000c1e1100 */
.L_x_112:
[----:B------:R-:W-:Y:S05]  /*55e0*/  BSYNC B1 ;  /* 0x0000000000017941 */ /* 0x000fea0003800000 */
.L_x_111:
        /* <DEDUP_REMOVED lines=12> */
.L_x_114:
[----:B------:R-:W-:Y:S05]  /*56b0*/  BSYNC B1 ;  /* 0x0000000000017941 */ /* 0x000fea0003800000 */
.L_x_113:
        /* <DEDUP_REMOVED lines=12> */
.L_x_116:
[----:B------:R-:W-:Y:S05]  /*5780*/  BSYNC B1 ;  /* 0x0000000000017941 */ /* 0x000fea0003800000 */
.L_x_115:
        /* <DEDUP_REMOVED lines=12> */
.L_x_118:
[----:B------:R-:W-:Y:S05]  /*5850*/  BSYNC B1 ;  /* 0x0000000000017941 */ /* 0x000fea0003800000 */
.L_x_117:
        /* <DEDUP_REMOVED lines=12> */
.L_x_120:
[----:B------:R-:W-:Y:S05]  /*5920*/  BSYNC B1 ;  /* 0x0000000000017941 */ /* 0x000fea0003800000 */
.L_x_119:
        /* <DEDUP_REMOVED lines=12> */
.L_x_122:
[----:B------:R-:W-:Y:S05]  /*59f0*/  BSYNC B1 ;  /* 0x0000000000017941 */ /* 0x000fea0003800000 */
.L_x_121:
        /* <DEDUP_REMOVED lines=12> */
.L_x_124:
[----:B------:R-:W-:Y:S05]  /*5ac0*/  BSYNC B1 ;  /* 0x0000000000017941 */ /* 0x000fea0003800000 */
.L_x_123:
        /* <DEDUP_REMOVED lines=12> */
.L_x_126:
[----:B------:R-:W-:Y:S05]  /*5b90*/  BSYNC B1 ;  /* 0x0000000000017941 */ /* 0x000fea0003800000 */
.L_x_125:
        /* <DEDUP_REMOVED lines=12> */
.L_x_128:
[----:B------:R-:W-:Y:S05]  /*5c60*/  BSYNC B1 ;  /* 0x0000000000017941 */ /* 0x000fea0003800000 */
.L_x_127:
        /* <DEDUP_REMOVED lines=12> */
.L_x_130:
[----:B------:R-:W-:Y:S05]  /*5d30*/  BSYNC B1 ;  /* 0x0000000000017941 */ /* 0x000fea0003800000 */
.L_x_129:
        /* <DEDUP_REMOVED lines=12> */
.L_x_132:
[----:B------:R-:W-:Y:S05]  /*5e00*/  BSYNC B1 ;  /* 0x0000000000017941 */ /* 0x000fea0003800000 */
.L_x_131:
        /* <DEDUP_REMOVED lines=12> */
.L_x_134:
[----:B------:R-:W-:Y:S05]  /*5ed0*/  BSYNC B1 ;  /* 0x0000000000017941 */ /* 0x000fea0003800000 */
.L_x_133:
        /* <DEDUP_REMOVED lines=12> */
.L_x_136:
[----:B------:R-:W-:Y:S05]  /*5fa0*/  BSYNC B1 ;  /* 0x0000000000017941 */ /* 0x000fea0003800000 */
.L_x_135:
        /* <DEDUP_REMOVED lines=12> */
.L_x_138:
[----:B------:R-:W-:Y:S05]  /*6070*/  BSYNC B1 ;  /* 0x0000000000017941 */ /* 0x000fea0003800000 */
.L_x_137:
        /* <DEDUP_REMOVED lines=12> */
.L_x_140:
[----:B------:R-:W-:Y:S05]  /*6140*/  BSYNC B1 ;  /* 0x0000000000017941 */ /* 0x000fea0003800000 */
.L_x_139:
        /* <DEDUP_REMOVED lines=12> */
.L_x_142:
[----:B------:R-:W-:Y:S05]  /*6210*/  BSYNC B1 ;  /* 0x0000000000017941 */ /* 0x000fea0003800000 */
.L_x_141:
        /* <DEDUP_REMOVED lines=12> */
.L_x_144:
[----:B------:R-:W-:Y:S05]  /*62e0*/  BSYNC B1 ;  /* 0x0000000000017941 */ /* 0x000fea0003800000 */
.L_x_143:
        /* <DEDUP_REMOVED lines=12> */
.L_x_146:
[----:B------:R-:W-:Y:S05]  /*63b0*/  BSYNC B1 ;  /* 0x0000000000017941 */ /* 0x000fea0003800000 */
.L_x_145:
        /* <DEDUP_REMOVED lines=12> */
.L_x_148:
[----:B------:R-:W-:Y:S05]  /*6480*/  BSYNC B1 ;  /* 0x0000000000017941 */ /* 0x000fea0003800000 */
.L_x_147:
        /* <DEDUP_REMOVED lines=12> */
.L_x_150:
[----:B------:R-:W-:Y:S05]  /*6550*/  BSYNC B1 ;  /* 0x0000000000017941 */ /* 0x000fea0003800000 */
.L_x_149:
        /* <DEDUP_REMOVED lines=12> */
.L_x_152:
[----:B------:R-:W-:Y:S05]  /*6620*/  BSYNC B1 ;  /* 0x0000000000017941 */ /* 0x000fea0003800000 */
.L_x_151:
        /* <DEDUP_REMOVED lines=12> */
.L_x_154:
[----:B------:R-:W-:Y:S05]  /*66f0*/  BSYNC B1 ;  /* 0x0000000000017941 */ /* 0x000fea0003800000 */
.L_x_153:
        /* <DEDUP_REMOVED lines=12> */
.L_x_156:
[----:B------:R-:W-:Y:S05]  /*67c0*/  BSYNC B1 ;  /* 0x0000000000017941 */ /* 0x000fea0003800000 */
.L_x_155:
        /* <DEDUP_REMOVED lines=12> */
.L_x_158:
[----:B------:R-:W-:Y:S05]  /*6890*/  BSYNC B1 ;  /* 0x0000000000017941 */ /* 0x000fea0003800000 */
.L_x_157:
        /* <DEDUP_REMOVED lines=12> */
.L_x_160:
[----:B------:R-:W-:Y:S05]  /*6960*/  BSYNC B1 ;  /* 0x0000000000017941 */ /* 0x000fea0003800000 */
.L_x_159:
        /* <DEDUP_REMOVED lines=12> */
.L_x_162:
[----:B------:R-:W-:Y:S05]  /*6a30*/  BSYNC B1 ;  /* 0x0000000000017941 */ /* 0x000fea0003800000 */
.L_x_161:
[----:B-----5:R-:W-:Y:S01]  /*6a40*/  LOP3.LUT R7, R7, 0xff, RZ, 0xc0, !PT ;  /* 0x000000ff07077812 */ /* 0x020fe200078ec0ff */
[----:B------:R-:W-:Y:S01]  /*6a50*/  BSSY B1, `(.L_x_163) ;  /* 0x000000b000017945 */ /* 0x000fe20003800000 */
[----:B------:R-:W-:Y:S02]  /*6a60*/  ISETP.LT.OR P2, PT, R33, 0x39, !P1 ;  /* 0x000000392100780c */ /* 0x000fe40004f41670 */
[----:B------:R-:W-:-:S05]  /*6a70*/  F2FP.F16.E5M2.UNPACK_B R7, R7 ;  /* 0x00000007ff07723e */ /* 0x000fca00020004ff */
[----:B012---:R-:W-:-:S05]  /*6a80*/  HADD2.F32 R16, -RZ, R7.H0_H0 ;  /* 0x20000007ff107230 */ /* 0x007fca0000004100 */
[----:B------:R-:W-:-:S04]  /*6a90*/  FMUL R7, R16, R9 ;  /* 0x0000000910077220 */ /* 0x000fc80000400000 */
[----:B------:R-:W-:-:S05]  /*6aa0*/  FFMA R7, R18, R8, R7 ;  /* 0x0000000812077223 */ /* 0x000fca0000000007 */
[----:B------:R-:W-:Y:S02]  /*6ab0*/  F2FP.SATFINITE.E5M2.F32.PACK_AB_MERGE_C R17, RZ, R7, RZ ;  /* 0x00000007ff11723e */ /* 0x000fe400048060ff */
[----:B------:R-:W-:-:S03]  /*6ac0*/  PRMT R7, RZ, 0x7610, R7 ;  /* 0x00007610ff077816 */ /* 0x000fc60000000007 */
[----:B------:R0:W-:Y:S01]  /*6ad0*/  @!P0 STG.E.U8 desc[UR20][R12.64+0x39], R17 ;  /* 0x000039110c008986 */ /* 0x0001e2000c101114 */
[----:B------:R-:W-:Y:S05]  /*6ae0*/  @P2 BRA `(.L_x_164) ;  /* 0x0000000000042947 */ /* 0x000fea0003800000 */
[----:B------:R1:W5:Y:S02]  /*6af0*/  LDG.E.U8 R7, desc[UR20][R14.64+0x38] ;  /* 0x000038140e077981 */ /* 0x000364000c1e1100 */
.L_x_164:
[----:B------:R-:W-:Y:S05]  /*6b00*/  BSYNC B1 ;  /* 0x0000000000017941 */ /* 0x000fea0003800000 */
.L_x_163:
        /* <DEDUP_REMOVED lines=12> */
.L_x_166:
[----:B------:R-:W-:Y:S05]  /*6bd0*/  BSYNC B1 ;  /* 0x0000000000017941 */ /* 0x000fea0003800000 */
.L_x_165:
[----:B------:R-:W-:Y:S05]  /*6be0*/  @P1 BRA `(.L_x_167) ;  /* 0x0000001000301947 */ /* 0x000fea0003800000 */
[----:B-----5:R-:W-:-:S04]  /*6bf0*/  LOP3.LUT R7, R7, 0xff, RZ, 0xc0, !PT ;  /* 0x000000ff07077812 */ /* 0x020fc800078ec0ff */
[----:B------:R-:W-:-:S05]  /*6c00*/  F2FP.F16.E5M2.UNPACK_B R7, R7 ;  /* 0x00000007ff07723e */ /* 0x000fca00020004ff */
[----:B------:R-:W-:-:S05]  /*6c10*/  HADD2.F32 R12, -RZ, R7.H0_H0 ;  /* 0x20000007ff0c7230 */ /* 0x000fca0000004100 */
[----:B------:R-:W-:-:S04]  /*6c20*/  FMUL R7, R12, R9 ;  /* 0x000000090c077220 */ /* 0x000fc80000400000 */
[----:B------:R-:W-:-:S05]  /*6c30*/  FFMA R7, R20, R8, R7 ;  /* 0x0000000814077223 */ /* 0x000fca0000000007 */
[----:B------:R-:W-:-:S05]  /*6c40*/  F2FP.SATFINITE.E5M2.F32.PACK_AB_MERGE_C R7, RZ, R7, RZ ;  /* 0x00000007ff07723e */ /* 0x000fca00048060ff */
[----:B------:R0:W-:Y:S01]  /*6c50*/  STG.E.U8 desc[UR20][R10.64+0x39], R7 ;  /* 0x000039070a007986 */ /* 0x0001e2000c101114 */
[----:B------:R-:W-:Y:S05]  /*6c60*/  BRA `(.L_x_167) ;  /* 0x0000001000107947 */ /* 0x000fea0003800000 */
.L_x_38:
[C---:B------:R-:W-:Y:S01]  /*6c70*/  ISETP.GE.AND P0, PT, R34.reuse, 0x1, PT ;  /* 0x000000012200780c */ /* 0x040fe20003f06270 */
[-C--:B--2---:R-:W-:Y:S01]  /*6c80*/  FMUL R147, R147, R8.reuse ;  /* 0x0000000893937220 */ /* 0x084fe20000400000 */
[----:B------:R-:W-:Y:S01]  /*6c90*/  ISETP.GE.AND P2, PT, R34, 0x9, PT ;  /* 0x000000092200780c */ /* 0x000fe20003f46270 */
[-C--:B------:R-:W-:Y:S01]  /*6ca0*/  FMUL R142, R142, R8.reuse ;  /* 0x000000088e8e7220 */ /* 0x080fe20000400000 */
[----:B------:R-:W-:Y:S01]  /*6cb0*/  ISETP.LT.OR P1, PT, R33, 0x1, !P0 ;  /* 0x000000012100780c */ /* 0x000fe20004721670 */
[-C--:B------:R-:W-:Y:S01]  /*6cc0*/  FMUL R145, R145, R8.reuse ;  /* 0x0000000891917220 */ /* 0x080fe20000400000 */
[----:B------:R-:W-:Y:S01]  /*6cd0*/  F2FP.SATFINITE.E5M2.F32.PACK_AB_MERGE_C R147, RZ, R147, RZ ;  /* 0x00000093ff93723e */ /* 0x000fe200048060ff */
[-C--:B------:R-:W-:Y:S01]  /*6ce0*/  FMUL R140, R140, R8.reuse ;  /* 0x000000088c8c7220 */ /* 0x080fe20000400000 */
[----:B------:R-:W-:Y:S01]  /*6cf0*/  ISETP.LT.OR P4, PT, R33, 0x2, !P0 ;  /* 0x000000022100780c */ /* 0x000fe20004781670 */
[-C--:B------:R-:W-:Y:S01]  /*6d00*/  FMUL R143, R143, R8.reuse ;  /* 0x000000088f8f7220 */ /* 0x080fe20000400000 */
[C---:B------:R-:W-:Y:S01]  /*6d10*/  ISETP.LT.OR P5, PT, R33.reuse, 0x1, !P2 ;  /* 0x000000012100780c */ /* 0x040fe200057a1670 */
[-C--:B------:R-:W-:Y:S01]  /*6d20*/  FMUL R138, R138, R8.reuse ;  /* 0x000000088a8a7220 */ /* 0x080fe20000400000 */
[----:B------:R-:W-:Y:S01]  /*6d30*/  ISETP.LT.OR P6, PT, R33, 0x2, !P2 ;  /* 0x000000022100780c */ /* 0x000fe200057c1670 */
[----:B------:R-:W-:Y:S01]  /*6d40*/  FMUL R141, R141, R8 ;  /* 0x000000088d8d7220 */ /* 0x000fe20000400000 */
[----:B------:R-:W-:Y:S01]  /*6d50*/  F2FP.SATFINITE.E5M2.F32.PACK_AB_MERGE_C R7, RZ, R142, RZ ;  /* 0x0000008eff07723e */ /* 0x000fe200048060ff */
[-C--:B------:R-:W-:Y:S01]  /*6d60*/  FMUL R136, R136, R8.reuse ;  /* 0x0000000888887220 */ /* 0x080fe20000400000 */
[----:B------:R-:W-:Y:S01]  /*6d70*/  F2FP.SATFINITE.E5M2.F32.PACK_AB_MERGE_C R145, RZ, R145, RZ ;  /* 0x00000091ff91723e */ /* 0x000fe200048060ff */
[----:B------:R-:W-:Y:S01]  /*6d80*/  @!P1 STG.E.U8 desc[UR20][R16.64], R147 ;  /* 0x0000009310009986 */ /* 0x000fe2000c101114 */
[----:B------:R-:W-:Y:S01]  /*6d90*/  ISETP.LT.OR P1, PT, R33, 0x9, !P0 ;  /* 0x000000092100780c */ /* 0x000fe20004721670 */
[----:B------:R-:W-:Y:S01]  /*6da0*/  FMUL R139, R139, R8 ;  /* 0x000000088b8b7220 */ /* 0x000fe20000400000 */
[----:B------:R-:W-:Y:S01]  /*6db0*/  F2FP.SATFINITE.E5M2.F32.PACK_AB_MERGE_C R25, RZ, R140, RZ ;  /* 0x0000008cff19723e */ /* 0x000fe200048060ff */
[----:B------:R0:W-:Y:S01]  /*6dc0*/  @!P4 STG.E.U8 desc[UR20][R16.64+0x1], R7 ;  /* 0x000001071000c986 */ /* 0x0001e2000c101114 */
[----:B------:R-:W-:Y:S01]  /*6dd0*/  F2FP.SATFINITE.E5M2.F32.PACK_AB_MERGE_C R143, RZ, R143, RZ ;  /* 0x0000008fff8f723e */ /* 0x000fe200048060ff */
[-C--:B------:R-:W-:Y:S01]  /*6de0*/  FMUL R134, R134, R8.reuse ;  /* 0x0000000886867220 */ /* 0x080fe20000400000 */
[C---:B------:R-:W-:Y:S01]  /*6df0*/  ISETP.LT.OR P4, PT, R33.reuse, 0xa, !P0 ;  /* 0x0000000a2100780c */ /* 0x040fe20004781670 */
[----:B------:R-:W-:Y:S01]  /*6e00*/  @!P5 STG.E.U8 desc[UR20][R14.64], R145 ;  /* 0x000000910e00d986 */ /* 0x000fe2000c101114 */
[----:B------:R-:W-:Y:S01]  /*6e10*/  ISETP.LT.OR P5, PT, R33, 0x9, !P2 ;  /* 0x000000092100780c */ /* 0x000fe200057a1670 */
[-C--:B------:R-:W-:Y:S01]  /*6e20*/  FMUL R137, R137, R8.reuse ;  /* 0x0000000889897220 */ /* 0x080fe20000400000 */
[----:B------:R-:W-:Y:S01]  /*6e30*/  F2FP.SATFINITE.E5M2.F32.PACK_AB_MERGE_C R141, RZ, R141, RZ ;  /* 0x0000008dff8d723e */ /* 0x000fe200048060ff */
[----:B------:R1:W-:Y:S01]  /*6e40*/  @!P6 STG.E.U8 desc[UR20][R14.64+0x1], R25 ;  /* 0x000001190e00e986 */ /* 0x0003e2000c101114 */
[C---:B------:R-:W-:Y:S01]  /*6e50*/  ISETP.LT.OR P6, PT, R33.reuse, 0xa, !P2 ;  /* 0x0000000a2100780c */ /* 0x040fe200057c1670 */
[-C--:B------:R-:W-:Y:S01]  /*6e60*/  FMUL R132, R132, R8.reuse ;  /* 0x0000000884847220 */ /* 0x080fe20000400000 */
[----:B------:R-:W-:Y:S01]  /*6e70*/  F2FP.SATFINITE.E5M2.F32.PACK_AB_MERGE_C R139, RZ, R139, RZ ;  /* 0x0000008bff8b723e */ /* 0x000fe200048060ff */
[----:B------:R-:W-:Y:S01]  /*6e80*/  @!P1 STG.E.U8 desc[UR20][R16.64+0x8], R143 ;  /* 0x0000088f10009986 */ /* 0x000fe2000c101114 */
[----:B------:R-:W-:Y:S01]  /*6e90*/  ISETP.LT.OR P1, PT, R33, 0x11, !P0 ;  /* 0x000000112100780c */ /* 0x000fe20004721670 */
[----:B------:R-:W-:Y:S01]  /*6ea0*/  FMUL R135, R135, R8 ;  /* 0x0000000887877220 */ /* 0x000fe20000400000 */
[----:B0-----:R-:W-:Y:S01]  /*6eb0*/  F2FP.SATFINITE.E5M2.F32.PACK_AB_MERGE_C R7, RZ, R138, RZ ;  /* 0x0000008aff07723e */ /* 0x001fe200048060ff */
[-C--:B------:R-:W-:Y:S01]  /*6ec0*/  FMUL R130, R130, R8.reuse ;  /* 0x0000000882827220 */ /* 0x080fe20000400000 */
[----:B------:R-:W-:Y:S01]  /*6ed0*/  F2FP.SATFINITE.E5M2.F32.PACK_AB_MERGE_C R137, RZ, R137, RZ ;  /* 0x00000089ff89723e */ /* 0x000fe200048060ff */
[----:B------:R-:W-:Y:S01]  /*6ee0*/  FMUL R133, R133, R8 ;  /* 0x0000000885857220 */ /* 0x000fe20000400000 */
[----:B------:R-:W-:Y:S01]  /*6ef0*/  F2FP.SATFINITE.E5M2.F32.PACK_AB_MERGE_C R135, RZ, R135, RZ ;  /* 0x00000087ff87723e */ /* 0x000fe200048060ff */
[----:B------:R0:W-:Y:S01]  /*6f00*/  @!P4 STG.E.U8 desc[UR20][R16.64+0x9], R7 ;  /* 0x000009071000c986 */ /* 0x0001e2000c101114 */
[----:B-1----:R-:W-:Y:S01]  /*6f10*/  F2FP.SATFINITE.E5M2.F32.PACK_AB_MERGE_C R25, RZ, R136, RZ ;  /* 0x00000088ff19723e */ /* 0x002fe200048060ff */
        /* <DEDUP_REMOVED lines=15> */
[-C--:B------:R-:W-:Y:S01]  /*7010*/  FMUL R127, R127, R8.reuse ;  /* 0x000000087f7f7220 */ /* 0x080fe20000400000 */
[----:B------:R-:W-:Y:S01]  /*7020*/  FMUL R122, R122, R8 ;  /* 0x000000087a7a7220 */ /* 0x000fe20000400000 */
[----:B------:R-:W-:Y:S01]  /*7030*/  F2FP.SATFINITE.E5M2.F32.PACK_AB_MERGE_C R129, RZ, R129, RZ ;  /* 0x00000081ff81723e */ /* 0x000fe200048060ff */
[----:B------:R0:W-:Y:S01]  /*7040*/  @!P4 STG.E.U8 desc[UR20][R16.64+0x11], R7 ;  /* 0x000011071000c986 */ /* 0x0001e2000c101114 */
[----:B-1----:R-:W-:Y:S01]  /*7050*/  F2FP.SATFINITE.E5M2.F32.PACK_AB_MERGE_C R25, RZ, R132, RZ ;  /* 0x00000084ff19723e */ /* 0x002fe200048060ff */
[-C--:B------:R-:W-:Y:S01]  /*7060*/  FMUL R125, R125, R8.reuse ;  /* 0x000000087d7d7220 */ /* 0x080fe20000400000 */
[C---:B------:R-:W-:Y:S01]  /*7070*/  ISETP.LT.OR P4, PT, R33.reuse, 0x1a, !P0 ;  /* 0x0000001a2100780c */ /* 0x040fe20004781670 */
[----:B------:R-:W-:Y:S01]  /*7080*/  @!P5 STG.E.U8 desc[UR20][R14.64+0x10], R137 ;  /* 0x000010890e00d986 */ /* 0x000fe2000c101114 */
[C---:B------:R-:W-:Y:S01]  /*7090*/  ISETP.LT.OR P5, PT, R33.reuse, 0x19, !P2 ;  /* 0x000000192100780c */ /* 0x040fe200057a1670 */
[-C--:B------:R-:W-:Y:S01]  /*70a0*/  FMUL R120, R120, R8.reuse ;  /* 0x0000000878787220 */ /* 0x080fe20000400000 */
[----:B------:R-:W-:Y:S01]  /*70b0*/  F2FP.SATFINITE.E5M2.F32.PACK_AB_MERGE_C R127, RZ, R127, RZ ;  /* 0x0000007fff7f723e */ /* 0x000fe200048060ff */
[----:B------:R1:W-:Y:S01]  /*70c0*/  @!P6 STG.E.U8 desc[UR20][R14.64+0x11], R25 ;  /* 0x000011190e00e986 */ /* 0x0003e2000c101114 */
[----:B------:R-:W-:Y:S01]  /*70d0*/  ISETP.LT.OR P6, PT, R33, 0x1a, !P2 ;  /* 0x0000001a2100780c */ /* 0x000fe200057c1670 */
        /* <DEDUP_REMOVED lines=8> */
[-C--:B------:R-:W-:Y:S01]  /*7160*/  FMUL R116, R116, R8.reuse ;  /* 0x0000000874747220 */ /* 0x080fe20000400000 */
[----:B------:R-:W-:Y:S01]  /*7170*/  FMUL R114, R114, R8 ;  /* 0x0000000872727220 */ /* 0x000fe20000400000 */
[----:B-1----:R-:W-:Y:S01]  /*7180*/  F2FP.SATFINITE.E5M2.F32.PACK_AB_MERGE_C R25, RZ, R128, RZ ;  /* 0x00000080ff19723e */ /* 0x002fe200048060ff */
[----:B------:R0:W-:Y:S01]  /*7190*/  @!P4 STG.E.U8 desc[UR20][R16.64+0x19], R7 ;  /* 0x000019071000c986 */ /* 0x0001e2000c101114 */
[----:B------:R-:W-:Y:S01]  /*71a0*/  ISETP.LT.OR P4, PT, R33, 0x22, !P0 ;  /* 0x000000222100780c */ /* 0x000fe20004781670 */
[-C--:B------:R-:W-:Y:S01]  /*71b0*/  FMUL R119, R119, R8.reuse ;  /* 0x0000000877777220 */ /* 0x080fe20000400000 */
[----:B------:R-:W-:Y:S01]  /*71c0*/  F2FP.SATFINITE.E5M2.F32.PACK_AB_MERGE_C R121, RZ, R121, RZ ;  /* 0x00000079ff79723e */ /* 0x000fe200048060ff */
[----:B------:R-:W-:Y:S01]  /*71d0*/  @!P5 STG.E.U8 desc[UR20][R14.64+0x18], R133 ;  /* 0x000018850e00d986 */ /* 0x000fe2000c101114 */
[----:B------:R-:W-:Y:S01]  /*71e0*/  ISETP.LT.OR P5, PT, R33, 0x21, !P2 ;  /* 0x000000212100780c */ /* 0x000fe200057a1670 */
[----:B------:R-:W-:Y:S01]  /*71f0*/  FMUL R117, R117, R8 ;  /* 0x0000000875757220 */ /* 0x000fe20000400000 */
[----:B------:R-:W-:Y:S01]  /*7200*/  F2FP.SATFINITE.E5M2.F32.PACK_AB_MERGE_C R27, RZ, R114, RZ ;  /* 0x00000072ff1b723e */ /* 0x000fe200048060ff */
[----:B------:R1:W-:Y:S01]  /*7210*/  @!P6 STG.E.U8 desc[UR20][R14.64+0x19], R25 ;  /* 0x000019190e00e986 */ /* 0x0003e2000c101114 */
[----:B------:R-:W-:Y:S01]  /*7220*/  ISETP.LT.OR P6, PT, R33, 0x22, !P2 ;  /* 0x000000222100780c */ /* 0x000fe200057c1670 */
[-C--:B------:R-:W-:Y:S01]  /*7230*/  FMUL R112, R112, R8.reuse ;  /* 0x0000000870707220 */ /* 0x080fe20000400000 */
[-C--:B------:R-:W-:Y:S01]  /*7240*/  FMUL R115, R115, R8.reuse ;  /* 0x0000000873737220 */ /* 0x080fe20000400000 */
        /* <DEDUP_REMOVED lines=39> */
[-C--:B------:R-:W-:Y:S01]  /*74c0*/  FMUL R103, R103, R8.reuse ;  /* 0x0000000867677220 */ /* 0x080fe20000400000 */
[----:B------:R-:W-:Y:S01]  /*74d0*/  @!P1 STG.E.U8 desc[UR20][R16.64+0x30], R123 ;  /* 0x0000307b10009986 */ /* 0x000fe2000c101114 */
[----:B------:R-:W-:Y:S01]  /*74e0*/  ISETP.LT.OR P1, PT, R33, 0x39, !P0 ;  /* 0x000000392100780c */ /* 0x000fe20004721670 */
[-C--:B------:R-:W-:Y:S01]  /*74f0*/  FMUL R101, R101, R8.reuse ;  /* 0x0000000865657220 */ /* 0x080fe20000400000 */
[----:B------:R-:W-:Y:S01]  /*7500*/  ISETP.LT.OR P0, PT, R33, 0x3a, !P0 ;  /* 0x0000003a2100780c */ /* 0x000fe20004701670 */
[----:B------:R-:W-:Y:S01]  /*7510*/  FMUL R96, R96, R8 ;  /* 0x0000000860607220 */ /* 0x000fe20000400000 */
[----:B0-----:R-:W-:Y:S01]  /*7520*/  F2FP.SATFINITE.E5M2.F32.PACK_AB_MERGE_C R7, RZ, R118, RZ ;  /* 0x00000076ff07723e */ /* 0x001fe200048060ff */
[-C--:B------:R-:W-:Y:S01]  /*7530*/  FMUL R94, R94, R8.reuse ;  /* 0x000000085e5e7220 */ /* 0x080fe20000400000 */
[----:B------:R-:W-:Y:S01]  /*7540*/  F2FP.SATFINITE.E5M2.F32.PACK_AB_MERGE_C R105, RZ, R105, RZ ;  /* 0x00000069ff69723e */ /* 0x000fe200048060ff */
[----:B------:R-:W-:Y:S01]  /*7550*/  FMUL R97, R97, R8 ;  /* 0x0000000861617220 */ /* 0x000fe20000400000 */
[----:B-1----:R-:W-:Y:S01]  /*7560*/  F2FP.SATFINITE.E5M2.F32.PACK_AB_MERGE_C R25, RZ, R116, RZ ;  /* 0x00000074ff19723e */ /* 0x002fe200048060ff */
[----:B------:R0:W-:Y:S01]  /*7570*/  @!P4 STG.E.U8 desc[UR20][R16.64+0x31], R7 ;  /* 0x000031071000c986 */ /* 0x0001e2000c101114 */
[----:B------:R-:W-:Y:S01]  /*7580*/  ISETP.LT.OR P4, PT, R33, 0x39, !P2 ;  /* 0x000000392100780c */ /* 0x000fe20005781670 */
[-C--:B------:R-:W-:Y:S01]  /*7590*/  FMUL R99, R99, R8.reuse ;  /* 0x0000000863637220 */ /* 0x080fe20000400000 */
[----:B------:R-:W-:Y:S01]  /*75a0*/  ISETP.LT.OR P2, PT, R33, 0x3a, !P2 ;  /* 0x0000003a2100780c */ /* 0x000fe20005741670 */
[----:B------:R-:W-:Y:S01]  /*75b0*/  @!P5 STG.E.U8 desc[UR20][R14.64+0x30], R121 ;  /* 0x000030790e00d986 */ /* 0x000fe2000c101114 */
[----:B------:R-:W-:Y:S01]  /*75c0*/  F2FP.SATFINITE.E5M2.F32.PACK_AB_MERGE_C R103, RZ, R103, RZ ;  /* 0x00000067ff67723e */ /* 0x000fe200048060ff */
[-C--:B------:R-:W-:Y:S01]  /*75d0*/  FMUL R92, R92, R8.reuse ;  /* 0x000000085c5c7220 */ /* 0x080fe20000400000 */
[----:B------:R-:W-:Y:S01]  /*75e0*/  F2FP.SATFINITE.E5M2.F32.PACK_AB_MERGE_C R101, RZ, R101, RZ ;  /* 0x00000065ff65723e */ /* 0x000fe200048060ff */
[----:B------:R-:W-:Y:S01]  /*75f0*/  @!P6 STG.E.U8 desc[UR20][R14.64+0x31], R25 ;  /* 0x000031190e00e986 */ /* 0x000fe2000c101114 */
[----:B------:R-:W-:Y:S01]  /*7600*/  F2FP.SATFINITE.E5M2.F32.PACK_AB_MERGE_C R97, RZ, R97, RZ ;  /* 0x00000061ff61723e */ /* 0x000fe200048060ff */
[-C--:B------:R-:W-:Y:S01]  /*7610*/  FMUL R88, R88, R8.reuse ;  /* 0x0000000858587220 */ /* 0x080fe20000400000 */
[-C--:B------:R-:W-:Y:S01]  /*7620*/  FMUL R95, R95, R8.reuse ;  /* 0x000000085f5f7220 */ /* 0x080fe20000400000 */
[----:B------:R-:W-:Y:S01]  /*7630*/  @!P0 STG.E.U8 desc[UR20][R16.64+0x39], R27 ;  /* 0x0000391b10008986 */ /* 0x000fe2000c101114 */
[----:B------:R-:W-:Y:S01]  /*7640*/  ISETP.GE.AND P0, PT, R34, 0x81, PT ;  /* 0x000000812200780c */ /* 0x000fe20003f06270 */
[----:B------:R-:W-:Y:S01]  /*7650*/  FMUL R93, R93, R8 ;  /* 0x000000085d5d7220 */ /* 0x000fe20000400000 */
[----:B0-----:R-:W-:Y:S01]  /*7660*/  F2FP.SATFINITE.E5M2.F32.PACK_AB_MERGE_C R7, RZ, R112, RZ ;  /* 0x00000070ff07723e */ /* 0x001fe200048060ff */
[----:B------:R0:W-:Y:S01]  /*7670*/  @!P1 STG.E.U8 desc[UR20][R16.64+0x38], R119 ;  /* 0x0000387710009986 */ /* 0x0001e2000c101114 */
[C---:B------:R-:W-:Y:S01]  /*7680*/  ISETP.LT.OR P6, PT, R33.reuse, 0x1, !P0 ;  /* 0x000000012100780c */ /* 0x040fe200047c1670 */
[-C--:B------:R-:W-:Y:S01]  /*7690*/  FMUL R90, R90, R8.reuse ;  /* 0x000000085a5a7220 */ /* 0x080fe20000400000 */
[----:B------:R-:W-:Y:S01]  /*76a0*/  ISETP.LT.OR P5, PT, R33, 0x2, !P0 ;  /* 0x000000022100780c */ /* 0x000fe200047a1670 */
[----:B------:R-:W-:Y:S01]  /*76b0*/  @!P4 STG.E.U8 desc[UR20][R14.64+0x38], R117 ;  /* 0x000038750e00c986 */ /* 0x000fe2000c101114 */
[----:B------:R-:W-:Y:S01]  /*76c0*/  ISETP.GE.AND P1, PT, R34, 0x89, PT ;  /* 0x000000892200780c */ /* 0x000fe20003f26270 */
[-C--:B------:R-:W-:Y:S01]  /*76d0*/  FMUL R23, R23, R8.reuse ;  /* 0x0000000817177220 */ /* 0x080fe20000400000 */
[----:B------:R-:W-:Y:S01]  /*76e0*/  F2FP.SATFINITE.E5M2.F32.PACK_AB_MERGE_C R99, RZ, R99, RZ ;  /* 0x00000063ff63723e */ /* 0x000fe200048060ff */
[----:B------:R1:W-:Y:S01]  /*76f0*/  @!P2 STG.E.U8 desc[UR20][R14.64+0x39], R7 ;  /* 0x000039070e00a986 */ /* 0x0003e2000c101114 */
[----:B------:R-:W-:Y:S01]  /*7700*/  ISETP.LT.OR P4, PT, R33, 0x1, !P1 ;  /* 0x000000012100780c */ /* 0x000fe20004f81670 */
[-C--:B------:R-:W-:Y:S01]  /*7710*/  FMUL R91, R91, R8.reuse ;  /* 0x000000085b5b7220 */ /* 0x080fe20000400000 */
[----:B------:R-:W-:Y:S01]  /*7720*/  ISETP.LT.OR P2, PT, R33, 0xa, !P0 ;  /* 0x0000000a2100780c */ /* 0x000fe20004741670 */
[----:B------:R-:W-:Y:S01]  /*7730*/  FMUL R89, R89, R8 ;  /* 0x0000000859597220 */ /* 0x000fe20000400000 */
[----:B0-----:R-:W-:Y:S01]  /*7740*/  F2FP.SATFINITE.E5M2.F32.PACK_AB_MERGE_C R17, RZ, R110, RZ ;  /* 0x0000006eff11723e */ /* 0x001fe200048060ff */
[----:B------:R-:W-:Y:S01]  /*7750*/  @!P6 STG.E.U8 desc[UR20][R12.64], R115 ;  /* 0x000000730c00e986 */ /* 0x000fe2000c101114 */
[C---:B------:R-:W-:Y:S01]  /*7760*/  ISETP.LT.OR P6, PT, R33.reuse, 0x2, !P1 ;  /* 0x000000022100780c */ /* 0x040fe20004fc1670 */
[-C--:B------:R-:W-:Y:S01]  /*7770*/  FMUL R22, R22, R8.reuse ;  /* 0x0000000816167220 */ /* 0x080fe20000400000 */
[----:B------:R-:W-:Y:S01]  /*7780*/  F2FP.SATFINITE.E5M2.F32.PACK_AB_MERGE_C R95, RZ, R95, RZ ;  /* 0x0000005fff5f723e */ /* 0x000fe200048060ff */
[----:B------:R-:W-:Y:S01]  /*7790*/  @!P5 STG.E.U8 desc[UR20][R12.64+0x1], R17 ;  /* 0x000001110c00d986 */ /* 0x000fe2000c101114 */
[----:B------:R-:W-:Y:S01]  /*77a0*/  ISETP.LT.OR P5, PT, R33, 0x9, !P0 ;  /* 0x000000092100780c */ /* 0x000fe200047a1670 */
[----:B------:R-:W-:Y:S01]  /*77b0*/  FMUL R19, R19, R8 ;  /* 0x0000000813137220 */ /* 0x000fe20000400000 */
[----:B-1----:R-:W-:Y:S01]  /*77c0*/  F2FP.SATFINITE.E5M2.F32.PACK_AB_MERGE_C R7, RZ, R108, RZ ;  /* 0x0000006cff07723e */ /* 0x002fe200048060ff */
[----:B------:R-:W-:Y:S01]  /*77d0*/  @!P4 STG.E.U8 desc[UR20][R10.64], R113 ;  /* 0x000000710a00c986 */ /* 0x000fe2000c101114 */
[----:B------:R-:W-:Y:S01]  /*77e0*/  F2FP.SATFINITE.E5M2.F32.PACK_AB_MERGE_C R15, RZ, R106, RZ ;  /* 0x0000006aff0f723e */ /* 0x000fe200048060ff */
[-C--:B------:R-:W-:Y:S01]  /*77f0*/  FMUL R18, R18, R8.reuse ;  /* 0x0000000812127220 */ /* 0x080fe20000400000 */
[----:B------:R-:W-:Y:S01]  /*7800*/  ISETP.LT.OR P4, PT, R33, 0x9, !P1 ;  /* 0x000000092100780c */ /* 0x000fe20004f81670 */
[-C--:B------:R-:W-:Y:S01]  /*7810*/  FMUL R21, R21, R8.reuse ;  /* 0x0000000815157220 */ /* 0x080fe20000400000 */
[----:B------:R-:W-:Y:S01]  /*7820*/  F2FP.SATFINITE.E5M2.F32.PACK_AB_MERGE_C R93, RZ, R93, RZ ;  /* 0x0000005dff5d723e */ /* 0x000fe200048060ff */
[----:B------:R0:W-:Y:S01]  /*7830*/  @!P6 STG.E.U8 desc[UR20][R10.64+0x1], R7 ;  /* 0x000001070a00e986 */ /* 0x0001e2000c101114 */
[C---:B------:R-:W-:Y:S01]  /*7840*/  ISETP.LT.OR P6, PT, R33.reuse, 0xa, !P1 ;  /* 0x0000000a2100780c */ /* 0x040fe20004fc1670 */
[----:B------:R-:W-:Y:S01]  /*7850*/  FMUL R20, R20, R8 ;  /* 0x0000000814147220 */ /* 0x000fe20000400000 */
[----:B------:R-:W-:Y:S01]  /*7860*/  F2FP.SATFINITE.E5M2.F32.PACK_AB_MERGE_C R23, RZ, R23, RZ ;  /* 0x00000017ff17723e */ /* 0x000fe200048060ff */
[----:B------:R1:W-:Y:S01]  /*7870*/  @!P2 STG.E.U8 desc[UR20][R12.64+0x9], R15 ;  /* 0x0000090f0c00a986 */ /* 0x0003e2000c101114 */
[----:B------:R-:W-:-:S02]  /*7880*/  ISETP.LT.OR P2, PT, R33, 0x12, !P0 ;  /* 0x000000122100780c */ /* 0x000fc40004741670 */
[----:B------:R-:W-:Y:S01]  /*7890*/  F2FP.SATFINITE.E5M2.F32.PACK_AB_MERGE_C R91, RZ, R91, RZ ;  /* 0x0000005bff5b723e */ /* 0x000fe200048060ff */
[----:B------:R-:W-:Y:S01]  /*78a0*/  @!P5 STG.E.U8 desc[UR20][R12.64+0x8], R109 ;  /* 0x0000086d0c00d986 */ /* 0x000fe2000c101114 */
[C---:B------:R-:W-:Y:S02]  /*78b0*/  ISETP.LT.OR P5, PT, R33.reuse, 0x11, !P0 ;  /* 0x000000112100780c */ /* 0x040fe400047a1670 */
[----:B------:R-:W-:Y:S01]  /*78c0*/  F2FP.SATFINITE.E5M2.F32.PACK_AB_MERGE_C R89, RZ, R89, RZ ;  /* 0x00000059ff59723e */ /* 0x000fe200048060ff */
[----:B------:R-:W-:Y:S01]  /*78d0*/  @!P4 STG.E.U8 desc[UR20][R10.64+0x8], R111 ;  /* 0x0000086f0a00c986 */ /* 0x000fe2000c101114 */
[----:B0-----:R-:W-:Y:S02]  /*78e0*/  F2FP.SATFINITE.E5M2.F32.PACK_AB_MERGE_C R7, RZ, R104, RZ ;  /* 0x00000068ff07723e */ /* 0x001fe400048060ff */
[C---:B------:R-:W-:Y:S02]  /*78f0*/  ISETP.LT.OR P4, PT, R33.reuse, 0x11, !P1 ;  /* 0x000000112100780c */ /* 0x040fe40004f81670 */
[----:B-1----:R-:W-:Y:S01]  /*7900*/  F2FP.SATFINITE.E5M2.F32.PACK_AB_MERGE_C R15, RZ, R100, RZ ;  /* 0x00000064ff0f723e */ /* 0x002fe200048060ff */
[----:B------:R0:W-:Y:S01]  /*7910*/  @!P6 STG.E.U8 desc[UR20][R10.64+0x9], R7 ;  /* 0x000009070a00e986 */ /* 0x0001e2000c101114 */
[----:B------:R-:W-:-:S02]  /*7920*/  ISETP.LT.OR P6, PT, R33, 0x12, !P1 ;  /* 0x000000122100780c */ /* 0x000fc40004fc1670 */
[----:B------:R-:W-:Y:S01]  /*7930*/  F2FP.SATFINITE.E5M2.F32.PACK_AB_MERGE_C R19, RZ, R19, RZ ;  /* 0x00000013ff13723e */ /* 0x000fe200048060ff */
[----:B------:R1:W-:Y:S01]  /*7940*/  @!P2 STG.E.U8 desc[UR20][R12.64+0x11], R15 ;  /* 0x0000110f0c00a986 */ /* 0x0003e2000c101114 */
[C---:B------:R-:W-:Y:S02]  /*7950*/  ISETP.LT.OR P2, PT, R33.reuse, 0x1a, !P0 ;  /* 0x0000001a2100780c */ /* 0x040fe40004741670 */
[----:B------:R-:W-:Y:S01]  /*7960*/  F2FP.SATFINITE.E5M2.F32.PACK_AB_MERGE_C R21, RZ, R21, RZ ;  /* 0x00000015ff15723e */ /* 0x000fe200048060ff */
[----:B------:R-:W-:Y:S01]  /*7970*/  @!P5 STG.E.U8 desc[UR20][R12.64+0x10], R107 ;  /* 0x0000106b0c00d986 */ /* 0x000fe2000c101114 */
[----:B------:R-:W-:Y:S02]  /*7980*/  ISETP.LT.OR P5, PT, R33, 0x19, !P0 ;  /* 0x000000192100780c */ /* 0x000fe400047a1670 */
[----:B------:R-:W-:Y:S01]  /*7990*/  F2FP.SATFINITE.E5M2.F32.PACK_AB_MERGE_C R17, RZ, R20, RZ ;  /* 0x00000014ff11723e */ /* 0x000fe200048060ff */
[----:B------:R-:W-:Y:S01]  /*79a0*/  @!P4 STG.E.U8 desc[UR20][R10.64+0x10], R105 ;  /* 0x000010690a00c986 */ /* 0x000fe2000c101114 */
[----:B0-----:R-:W-:-:S02]  /*79b0*/  F2FP.SATFINITE.E5M2.F32.PACK_AB_MERGE_C R7, RZ, R102, RZ ;  /* 0x00000066ff07723e */ /* 0x001fc400048060ff */
[C---:B------:R-:W-:Y:S02]  /*79c0*/  ISETP.LT.OR P4, PT, R33.reuse, 0x19, !P1 ;  /* 0x000000192100780c */ /* 0x040fe40004f81670 */
[----:B-1----:R-:W-:Y:S01]  /*79d0*/  F2FP.SATFINITE.E5M2.F32.PACK_AB_MERGE_C R15, RZ, R98, RZ ;  /* 0x00000062ff0f723e */ /* 0x002fe200048060ff */
[----:B------:R0:W-:Y:S01]  /*79e0*/  @!P6 STG.E.U8 desc[UR20][R10.64+0x11], R7 ;  /* 0x000011070a00e986 */ /* 0x0001e2000c101114 */
[----:B------:R-:W-:-:S03]  /*79f0*/  ISETP.LT.OR P6, PT, R33, 0x1a, !P1 ;  /* 0x0000001a2100780c */ /* 0x000fc60004fc1670 */
[----:B------:R1:W-:Y:S01]  /*7a00*/  @!P2 STG.E.U8 desc[UR20][R12.64+0x19], R15 ;  /* 0x0000190f0c00a986 */ /* 0x0003e2000c101114 */
[----:B------:R-:W-:-:S03]  /*7a10*/  ISETP.LT.OR P2, PT, R33, 0x22, !P0 ;  /* 0x000000222100780c */ /* 0x000fc60004741670 */
[----:B------:R-:W-:Y:S01]  /*7a20*/  @!P5 STG.E.U8 desc[UR20][R12.64+0x18], R103 ;  /* 0x000018670c00d986 */ /* 0x000fe2000c101114 */
[C---:B------:R-:W-:Y:S02]  /*7a30*/  ISETP.LT.OR P5, PT, R33.reuse, 0x21, !P0 ;  /* 0x000000212100780c */ /* 0x040fe400047a1670 */
[----:B0-----:R-:W-:Y:S01]  /*7a40*/  F2FP.SATFINITE.E5M2.F32.PACK_AB_MERGE_C R7, RZ, R96, RZ ;  /* 0x00000060ff07723e */ /* 0x001fe200048060ff */
[----:B------:R-:W-:Y:S01]  /*7a50*/  @!P4 STG.E.U8 desc[UR20][R10.64+0x18], R101 ;  /* 0x000018650a00c986 */ /* 0x000fe2000c101114 */
        /* <DEDUP_REMOVED lines=25> */
[C---:B------:R-:W-:Y:S02]  /*7bf0*/  ISETP.LT.OR P2, PT, R33.reuse, 0x39, !P0 ;  /* 0x000000392100780c */ /* 0x040fe40004741670 */
[C---:B------:R-:W-:Y:S01]  /*7c00*/  ISETP.LT.OR P0, PT, R33.reuse, 0x3a, !P0 ;  /* 0x0000003a2100780c */ /* 0x040fe20004701670 */
[----:B------:R1:W-:Y:S01]  /*7c10*/  @!P5 STG.E.U8 desc[UR20][R12.64+0x30], R91 ;  /* 0x0000305b0c00d986 */ /* 0x0003e2000c101114 */
[C---:B------:R-:W-:Y:S02]  /*7c20*/  ISETP.LT.OR P5, PT, R33.reuse, 0x39, !P1 ;  /* 0x000000392100780c */ /* 0x040fe40004fa1670 */
[----:B------:R-:W-:Y:S01]  /*7c30*/  ISETP.LT.OR P1, PT, R33, 0x3a, !P1 ;  /* 0x0000003a2100780c */ /* 0x000fe20004f21670 */
[----:B------:R1:W-:Y:S01]  /*7c40*/  @!P4 STG.E.U8 desc[UR20][R10.64+0x30], R89 ;  /* 0x000030590a00c986 */ /* 0x0003e2000c101114 */
[----:B0-----:R-:W-:-:S05]  /*7c50*/  F2FP.SATFINITE.E5M2.F32.PACK_AB_MERGE_C R7, RZ, R22, RZ ;  /* 0x00000016ff07723e */ /* 0x001fca00048060ff */
[----:B------:R1:W-:Y:S04]  /*7c60*/  @!P6 STG.E.U8 desc[UR20][R10.64+0x31], R7 ;  /* 0x000031070a00e986 */ /* 0x0003e8000c101114 */
[----:B------:R1:W-:Y:S04]  /*7c70*/  @!P2 STG.E.U8 desc[UR20][R12.64+0x38], R19 ;  /* 0x000038130c00a986 */ /* 0x0003e8000c101114 */
[----:B------:R1:W-:Y:S04]  /*7c80*/  @!P0 STG.E.U8 desc[UR20][R12.64+0x39], R15 ;  /* 0x0000390f0c008986 */ /* 0x0003e8000c101114 */
[----:B------:R1:W-:Y:S04]  /*7c90*/  @!P5 STG.E.U8 desc[UR20][R10.64+0x38], R21 ;  /* 0x000038150a00d986 */ /* 0x0003e8000c101114 */
[----:B------:R1:W-:Y:S02]  /*7ca0*/  @!P1 STG.E.U8 desc[UR20][R10.64+0x39], R17 ;  /* 0x000039110a009986 */ /* 0x0003e4000c101114 */
.L_x_167:
[----:B------:R-:W-:Y:S05]  /*7cb0*/  BSYNC B0 ;  /* 0x0000000000007941 */ /* 0x000fea0003800000 */
.L_x_37:
[----:B------:R-:W-:Y:S01]  /*7cc0*/  ULDC UR6, c[0x0][0xc] ;  /* 0x0000030000067ab9 */ /* 0x000fe20000000800 */
[----:B------:R-:W-:Y:S01]  /*7cd0*/  ULDC UR7, c[0x0][0x10] ;  /* 0x0000040000077ab9 */ /* 0x000fe20000000800 */
[----:B01---5:R-:W0:Y:S01]  /*7ce0*/  LDC R7, c[0x0][0x14] ;  /* 0x00000500ff077b82 */ /* 0x023e220000000800 */
[----:B------:R-:W-:Y:S01]  /*7cf0*/  UIMAD.WIDE.U32 UR6, UR6, UR7, URZ ;  /* 0x00000007060672a5 */ /* 0x000fe2000f8e003f */
[----:B------:R-:W-:Y:S01]  /*7d00*/  PRMT R10, RZ, 0x7610, R10 ;  /* 0x00007610ff0a7816 */ /* 0x000fe2000000000a */
[----:B------:R-:W-:-:S04]  /*7d10*/  IMAD.MOV.U32 R11, RZ, RZ, -0x1 ;  /* 0xffffffffff0b7424 */ /* 0x000fc800078e00ff */
[----:B0-----:R-:W-:-:S04]  /*7d20*/  IMAD.WIDE.U32 R2, R7, UR6, R2 ;  /* 0x0000000607027c25 */ /* 0x001fc8000f8e0002 */
[----:B------:R-:W-:Y:S01]  /*7d30*/  IMAD R7, R7, UR7, RZ ;  /* 0x0000000707077c24 */ /* 0x000fe2000f8e02ff */
[----:B------:R-:W-:Y:S02]  /*7d40*/  ULDC.64 UR6, c[0x0][0x650] ;  /* 0x0001940000067ab9 */ /* 0x000fe40000000a00 */
[----:B------:R-:W-:Y:S01]  /*7d50*/  ISETP.GE.U32.AND P0, PT, R2, UR6, PT ;  /* 0x0000000602007c0c */ /* 0x000fe2000bf06070 */
[----:B------:R-:W-:Y:S02]  /*7d60*/  IMAD.IADD R3, R3, 0x1, R7 ;  /* 0x0000000103037824 */ /* 0x000fe400078e0207 */
[----:B------:R-:W-:-:S03]  /*7d70*/  IMAD.MOV.U32 R7, RZ, RZ, -0x1 ;  /* 0xffffffffff077424 */ /* 0x000fc600078e00ff */
[----:B------:R-:W-:-:S13]  /*7d80*/  ISETP.GE.U32.AND.EX P0, PT, R3, UR7, PT, P0 ;  /* 0x0000000703007c0c */ /* 0x000fda000bf06100 */
[----:B------:R-:W-:Y:S05]  /*7d90*/  @P0 BRA `(.L_x_168) ;  /* 0x0000000400600947 */ /* 0x000fea0003800000 */
[----:B------:R-:W0:Y:S01]  /*7da0*/  S2R R22, SR_CTAID.X ;  /* 0x0000000000167919 */ /* 0x000e220000002500 */
[----:B------:R-:W1:Y:S01]  /*7db0*/  LDC.64 R16, c[0x0][0x628] ;  /* 0x00018a00ff107b82 */ /* 0x000e620000000a00 */
[----:B------:R-:W-:Y:S01]  /*7dc0*/  ULDC UR6, c[0x0][0x150] ;  /* 0x0000540000067ab9 */ /* 0x000fe20000000800 */
[----:B--234-:R-:W-:Y:S01]  /*7dd0*/  IMAD.MOV.U32 R14, RZ, RZ, R2 ;  /* 0x000000ffff0e7224 */ /* 0x01cfe200078e0002 */
[----:B------:R-:W2:Y:S01]  /*7de0*/  S2R R24, SR_CTAID.Y ;  /* 0x0000000000187919 */ /* 0x000ea20000002600 */
[----:B------:R-:W-:-:S04]  /*7df0*/  IMAD.MOV.U32 R15, RZ, RZ, R3 ;  /* 0x000000ffff0f7224 */ /* 0x000fc800078e0003 */
[----:B------:R-:W3:Y:S08]  /*7e00*/  LDC R25, c[0x0][0x144] ;  /* 0x00005100ff197b82 */ /* 0x000ef00000000800 */
[----:B------:R-:W4:Y:S08]  /*7e10*/  LDC R18, c[0x0][0x630] ;  /* 0x00018c00ff127b82 */ /* 0x000f300000000800 */
[----:B------:R-:W2:Y:S01]  /*7e20*/  LDC.64 R20, c[0x0][0x620] ;  /* 0x00018800ff147b82 */ /* 0x000ea20000000a00 */
[----:B-1----:R-:W-:-:S04]  /*7e30*/  ISETP.NE.U32.AND P0, PT, R16, RZ, PT ;  /* 0x000000ff1000720c */ /* 0x002fc80003f05070 */
[----:B------:R-:W-:Y:S02]  /*7e40*/  ISETP.NE.AND.EX P0, PT, R17, RZ, PT, P0 ;  /* 0x000000ff1100720c */ /* 0x000fe40003f05300 */
[----:B0-----:R-:W-:-:S05]  /*7e50*/  I2FP.F32.U32 R7, R22 ;  /* 0x0000001600077245 */ /* 0x001fca0000201000 */
[----:B------:R-:W-:-:S04]  /*7e60*/  FMUL R7, R7, UR6 ;  /* 0x0000000607077c20 */ /* 0x000fc80008400000 */
[----:B------:R0:W1:Y:S02]  /*7e70*/  F2I.U32.TRUNC.NTZ R23, R7 ;  /* 0x0000000700177305 */ /* 0x000064000020f000 */
[----:B---34-:R-:W-:Y:S05]  /*7e80*/  @!P0 BRA `(.L_x_169) ;  /* 0x0000000000288947 */ /* 0x018fea0003800000 */
[----:B0-----:R-:W0:Y:S02]  /*7e90*/  LDC R7, c[0x0][0x634] ;  /* 0x00018d00ff077b82 */ /* 0x001e240000000800 */
        /* <DEDUP_REMOVED lines=9> */
.L_x_169:
[-CC-:B------:R-:W-:Y:S01]  /*7f30*/  SHF.R.U64 R19, R14, R18.reuse, R15.reuse ;  /* 0x000000120e137219 */ /* 0x180fe2000000120f */
[----:B------:R-:W3:Y:S01]  /*7f40*/  LDC.64 R30, c[0x0][0x640] ;  /* 0x00019000ff1e7b82 */ /* 0x000ee20000000a00 */
[----:B0-----:R-:W-:Y:S01]  /*7f50*/  SHF.R.U32.HI R7, RZ, R18, R15 ;  /* 0x00000012ff077219 */ /* 0x001fe2000001160f */
[----:B-1----:R-:W-:Y:S01]  /*7f60*/  IMAD.MOV R23, RZ, RZ, -R23 ;  /* 0x000000ffff177224 */ /* 0x002fe200078e0a17 */
[----:B------:R-:W-:Y:S01]  /*7f70*/  IADD3 R13, P0, RZ, -R19, RZ ;  /* 0x80000013ff0d7210 */ /* 0x000fe20007f1e0ff */
[----:B------:R-:W-:Y:S02]  /*7f80*/  ULDC UR6, c[0x0][0x154] ;  /* 0x0000550000067ab9 */ /* 0x000fe40000000800 */
[----:B------:R-:W-:Y:S02]  /*7f90*/  IMAD R25, R25, R23, R22 ;  /* 0x0000001719197224 */ /* 0x000fe400078e0216 */
[----:B------:R-:W0:Y:S01]  /*7fa0*/  LDC R14, c[0x0][0x618] ;  /* 0x00018600ff0e7b82 */ /* 0x000e220000000800 */
[----:B------:R-:W-:-:S02]  /*7fb0*/  IMAD.X R7, RZ, RZ, ~R7, P0 ;  /* 0x000000ffff077224 */ /* 0x000fc400000e0e07 */
[----:B--2---:R-:W-:-:S04]  /*7fc0*/  IMAD.WIDE.U32 R10, R13, R20, R2 ;  /* 0x000000140d0a7225 */ /* 0x004fc800078e0002 */
[----:B------:R-:W-:Y:S01]  /*7fd0*/  IMAD R12, R7, R20, RZ ;  /* 0x00000014070c7224 */ /* 0x000fe200078e02ff */
[----:B------:R-:W1:Y:S03]  /*7fe0*/  LDC R26, c[0x0][0x608] ;  /* 0x00018200ff1a7b82 */ /* 0x000e660000000800 */
[----:B------:R-:W-:Y:S02]  /*7ff0*/  IMAD R7, R13, R21, R12 ;  /* 0x000000150d077224 */ /* 0x000fe400078e020c */
[----:B------:R-:W-:Y:S02]  /*8000*/  IMAD.MOV.U32 R13, RZ, RZ, 0x1 ;  /* 0x00000001ff0d7424 */ /* 0x000fe400078e00ff */
[----:B------:R-:W-:Y:S01]  /*8010*/  IMAD.IADD R7, R11, 0x1, R7 ;  /* 0x000000010b077824 */ /* 0x000fe200078e0207 */
[----:B------:R-:W2:Y:S01]  /*8020*/  LDC R28, c[0x0][0x658] ;  /* 0x00019600ff1c7b82 */ /* 0x000ea20000000800 */
[----:B------:R-:W-:-:S02]  /*8030*/  I2FP.F32.U32 R11, R24 ;  /* 0x00000018000b7245 */ /* 0x000fc40000201000 */
[----:B---3--:R-:W-:-:S03]  /*8040*/  ISETP.NE.U32.AND P0, PT, R30, RZ, PT ;  /* 0x000000ff1e00720c */ /* 0x008fc60003f05070 */
[----:B------:R-:W-:Y:S01]  /*8050*/  FMUL R12, R11, UR6 ;  /* 0x000000060b0c7c20 */ /* 0x000fe20008400000 */
[----:B------:R-:W-:Y:S01]  /*8060*/  ISETP.NE.AND.EX P0, PT, R31, RZ, PT, P0 ;  /* 0x000000ff1f00720c */ /* 0x000fe20003f05300 */
[----:B------:R-:W3:Y:S01]  /*8070*/  LDC R23, c[0x0][0x148] ;  /* 0x00005200ff177b82 */ /* 0x000ee20000000800 */
[-CC-:B0-----:R-:W-:Y:S01]  /*8080*/  SHF.R.U64 R18, R10, R14.reuse, R7.reuse ;  /* 0x0000000e0a127219 */ /* 0x181fe20000001207 */
[----:B------:R0:W4:Y:S01]  /*8090*/  F2I.U32.TRUNC.NTZ R20, R12 ;  /* 0x0000000c00147305 */ /* 0x000122000020f000 */
[----:B------:R-:W-:Y:S01]  /*80a0*/  SHF.R.U32.HI R7, RZ, R14, R7 ;  /* 0x0000000eff077219 */ /* 0x000fe20000011607 */
[----:B------:R-:W-:-:S04]  /*80b0*/  IMAD.MOV.U32 R11, RZ, RZ, -0x1 ;  /* 0xffffffffff0b7424 */ /* 0x000fc800078e00ff */
[----:B------:R-:W0:Y:S01]  /*80c0*/  LDC R22, c[0x0][0x600] ;  /* 0x00018000ff167b82 */ /* 0x000e220000000800 */
[-CC-:B-1----:R-:W-:Y:S02]  /*80d0*/  SHF.R.U64 R16, R18, R26.reuse, R7.reuse ;  /* 0x0000001a12107219 */ /* 0x182fe40000001207 */
[----:B------:R-:W-:-:S05]  /*80e0*/  SHF.R.U32.HI R7, RZ, R26, R7 ;  /* 0x0000001aff077219 */ /* 0x000fca0000011607 */
[----:B------:R-:W1:Y:S01]  /*80f0*/  LDC R29, c[0x0][0x648] ;  /* 0x00019200ff1d7b82 */ /* 0x000e620000000800 */
[-C--:B--2---:R-:W-:Y:S02]  /*8100*/  SHF.L.U32 R10, R11, R28.reuse, RZ ;  /* 0x0000001c0b0a7219 */ /* 0x084fe400000006ff */
[-CC-:B------:R-:W-:Y:S02]  /*8110*/  SHF.R.U64 R21, R16, R28.reuse, R7.reuse ;  /* 0x0000001c10157219 */ /* 0x180fe40000001207 */
[----:B------:R-:W-:Y:S02]  /*8120*/  SHF.R.U32.HI R11, RZ, R28, R7 ;  /* 0x0000001cff0b7219 */ /* 0x000fe40000011607 */
[----:B------:R-:W-:Y:S01]  /*8130*/  LOP3.LUT R27, RZ, R10, RZ, 0x33, !PT ;  /* 0x0000000aff1b7212 */ /* 0x000fe200078e33ff */
[----:B------:R-:W2:Y:S01]  /*8140*/  LDC R33, c[0x0][0x638] ;  /* 0x00018e00ff217b82 */ /* 0x000ea20000000800 */
[----:B------:R-:W-:Y:S01]  /*8150*/  SHF.L.U32 R28, R13, R28, RZ ;  /* 0x0000001c0d1c7219 */ /* 0x000fe200000006ff */
[----:B------:R-:W-:-:S06]  /*8160*/  IMAD.MOV.U32 R10, RZ, RZ, R21 ;  /* 0x000000ffff0a7224 */ /* 0x000fcc00078e0015 */
[----:B------:R-:W0:Y:S01]  /*8170*/  LDC R34, c[0x0][0x610] ;  /* 0x00018400ff227b82 */ /* 0x000e220000000800 */
[----:B----4-:R-:W-:Y:S05]  /*8180*/  @!P0 BRA `(.L_x_170) ;  /* 0x0000000000288947 */ /* 0x010fea0003800000 */
[----:B------:R-:W4:Y:S02]  /*8190*/  LDC R10, c[0x0][0x64c] ;  /* 0x00019300ff0a7b82 */ /* 0x000f240000000800 */
[----:B----4-:R-:W-:-:S05]  /*81a0*/  IADD3 R7, P0, R21, R10, RZ ;  /* 0x0000000a15077210 */ /* 0x010fca0007f1e0ff */
[----:B------:R-:W-:-:S04]  /*81b0*/  IMAD.X R17, RZ, RZ, R11, P0 ;  /* 0x000000ffff117224 */ /* 0x000fc800000e060b */
[----:B------:R-:W-:-:S04]  /*81c0*/  IMAD.WIDE.U32 R10, R17, R30, RZ ;  /* 0x0000001e110a7225 */ /* 0x000fc800078e00ff */
[----:B0-----:R-:W-:-:S04]  /*81d0*/  IMAD.WIDE.U32 R12, P0, R7, R31, R10 ;  /* 0x0000001f070c7225 */ /* 0x001fc8000780000a */
[----:B------:R-:W-:-:S04]  /*81e0*/  IMAD.WIDE.U32 R10, R7, R30, RZ ;  /* 0x0000001e070a7225 */ /* 0x000fc800078e00ff */
[----:B------:R-:W-:Y:S01]  /*81f0*/  IMAD.X R15, RZ, RZ, RZ, P0 ;  /* 0x000000ffff0f7224 */ /* 0x000fe200000e06ff */
[----:B------:R-:W-:Y:S01]  /*8200*/  IADD3 RZ, P0, R11, R12, RZ ;  /* 0x0000000c0bff7210 */ /* 0x000fe20007f1e0ff */
[----:B------:R-:W-:-:S04]  /*8210*/  IMAD.MOV.U32 R14, RZ, RZ, R13 ;  /* 0x000000ffff0e7224 */ /* 0x000fc800078e000d */
[----:B------:R-:W-:-:S08]  /*8220*/  IMAD.WIDE.U32.X R10, R17, R31, R14, P0 ;  /* 0x0000001f110a7225 */ /* 0x000fd000000e040e */
.L_x_170:
[----:B-1----:R-:W-:Y:S01]  /*8230*/  SHF.R.U64 R7, R10, R29, R11 ;  /* 0x0000001d0a077219 */ /* 0x002fe2000000120b */
[----:B0-----:R-:W-:Y:S01]  /*8240*/  VIADD R11, R22, 0xffffffff ;  /* 0xffffffff160b7836 */ /* 0x001fe20000000000 */
[----:B------:R-:W-:Y:S01]  /*8250*/  LOP3.LUT R32, R16, R27, RZ, 0xc0, !PT ;  /* 0x0000001b10207212 */ /* 0x000fe200078ec0ff */
[----:B------:R-:W-:Y:S02]  /*8260*/  IMAD.MOV R20, RZ, RZ, -R20 ;  /* 0x000000ffff147224 */ /* 0x000fe400078e0a14 */
[----:B------:R-:W-:Y:S01]  /*8270*/  IMAD.MOV R10, RZ, RZ, -R7 ;  /* 0x000000ffff0a7224 */ /* 0x000fe200078e0a07 */
[----:B------:R-:W-:Y:S01]  /*8280*/  LOP3.LUT R18, R18, R11, RZ, 0xc0, !PT ;  /* 0x0000000b12127212 */ /* 0x000fe200078ec0ff */
[----:B------:R-:W-:Y:S02]  /*8290*/  IMAD R32, R28, R7, R32 ;  /* 0x000000071c207224 */ /* 0x000fe400078e0220 */
[----:B---3--:R-:W-:Y:S02]  /*82a0*/  @P3 IMAD R25, R23, R20, R24 ;  /* 0x0000001417193224 */ /* 0x008fe400078e0218 */
[----:B--2---:R-:W-:-:S02]  /*82b0*/  IMAD R7, R10, R33, R21 ;  /* 0x000000210a077224 */ /* 0x004fc400078e0215 */
[----:B------:R-:W-:Y:S02]  /*82c0*/  IMAD R32, R32, R34, R25 ;  /* 0x0000002220207224 */ /* 0x000fe400078e0219 */
[----:B------:R-:W-:Y:S02]  /*82d0*/  IMAD R7, R7, R22, R18 ;  /* 0x0000001607077224 */ /* 0x000fe400078e0212 */
[----:B------:R-:W-:-:S03]  /*82e0*/  IMAD.MOV.U32 R10, RZ, RZ, 0x1 ;  /* 0x00000001ff0a7424 */ /* 0x000fc600078e00ff */
[----:B------:R-:W-:Y:S02]  /*82f0*/  SEL R11, R7, R32, !P3 ;  /* 0x00000020070b7207 */ /* 0x000fe40005800000 */
[----:B------:R-:W-:Y:S01]  /*8300*/  SEL R32, R32, R7, !P3 ;  /* 0x0000000720207207 */ /* 0x000fe20005800000 */
[----:B------:R-:W-:-:S07]  /*8310*/  IMAD.MOV.U32 R7, RZ, RZ, R19 ;  /* 0x000000ffff077224 */ /* 0x000fce00078e0013 */
.L_x_168:
[----:B------:R-:W-:Y:S01]  /*8320*/  LOP3.LUT P0, RZ, R10, 0xff, RZ, 0xc0, !PT ;  /* 0x000000ff0aff7812 */ /* 0x000fe2000780c0ff */
[----:B------:R-:W-:-:S12]  /*8330*/  IMAD.MOV.U32 R10, RZ, RZ, R32 ;  /* 0x000000ffff0a7224 */ /* 0x000fd800078e0020 */
[----:B------:R-:W-:Y:S05]  /*8340*/  @P0 BRA `(.L_x_171) ;  /* 0xffffff8c00a80947 */ /* 0x000fea000383ffff */
[----:B------:R-:W-:Y:S05]  /*8350*/  EXIT ;  /* 0x000000000000794d */ /* 0x000fea0003800000 */
.L_x_7:
[----:B0-----:R-:W-:Y:S01]  /*8360*/  ULDC.64 UR4, c[0x0][0x650] ;  /* 0x0001940000047ab9 */ /* 0x001fe20000000a00 */
        /* <DEDUP_REMOVED lines=25> */
.L_x_173:
[----:B------:R-:W0:Y:S01]  /*8500*/  LDC.64 R28, c[0x0][0x640] ;  /* 0x00019000ff1c7b82 */ /* 0x000e220000000a00 */
[-CC-:B------:R-:W-:Y:S01]  /*8510*/  SHF.R.U64 R21, R16, R6.reuse, R17.reuse ;  /* 0x0000000610157219 */ /* 0x180fe20000001211 */
[----:B------:R-:W-:Y:S01]  /*8520*/  IMAD.MOV.U32 R31, RZ, RZ, 0x1 ;  /* 0x00000001ff1f7424 */ /* 0x000fe200078e00ff */
[----:B------:R-:W-:Y:S02]  /*8530*/  SHF.R.U32.HI R5, RZ, R6, R17 ;  /* 0x00000006ff057219 */ /* 0x000fe40000011611 */
        /* <DEDUP_REMOVED lines=9> */
[----:B0-----:R-:W-:Y:S01]  /*85d0*/  ISETP.NE.U32.AND P0, PT, R28, RZ, PT ;  /* 0x000000ff1c00720c */ /* 0x001fe20003f05070 */
[----:B------:R-:W-:-:S03]  /*85e0*/  IMAD.MOV.U32 R11, RZ, RZ, -0x1 ;  /* 0xffffffffff0b7424 */ /* 0x000fc600078e00ff */
[----:B------:R-:W-:Y:S02]  /*85f0*/  ISETP.NE.AND.EX P0, PT, R29, RZ, PT, P0 ;  /* 0x000000ff1d00720c */ /* 0x000fe40003f05300 */
[----:B------:R-:W0:Y:S01]  /*8600*/  LDC R24, c[0x0][0x600] ;  /* 0x00018000ff187b82 */ /* 0x000e220000000800 */
[-CC-:B-1----:R-:W-:Y:S02]  /*8610*/  SHF.R.U64 R18, R10, R14.reuse, R5.reuse ;  /* 0x0000000e0a127219 */ /* 0x182fe40000001205 */
[----:B------:R-:W-:-:S05]  /*8620*/  SHF.R.U32.HI R5, RZ, R14, R5 ;  /* 0x0000000eff057219 */ /* 0x000fca0000011605 */
        /* <DEDUP_REMOVED lines=21> */
.L_x_174:
[----:B-1----:R-:W-:Y:S01]  /*8780*/  SHF.R.U64 R6, R10, R25, R11 ;  /* 0x000000190a067219 */ /* 0x002fe2000000120b */
[----:B0-----:R-:W-:Y:S01]  /*8790*/  VIADD R11, R24, 0xffffffff ;  /* 0xffffffff180b7836 */ /* 0x001fe20000000000 */
[----:B------:R-:W-:Y:S01]  /*87a0*/  SHF.L.U32 R9, R31, R26, RZ ;  /* 0x0000001a1f097219 */ /* 0x000fe200000006ff */
[----:B------:R-:W-:Y:S01]  /*87b0*/  @P3 IMAD R12, R13, R20, R8 ;  /* 0x000000140d0c3224 */ /* 0x000fe200078e0208 */
[----:B------:R-:W-:Y:S01]  /*87c0*/  LOP3.LUT R5, R22, R33, RZ, 0xc0, !PT ;  /* 0x0000002116057212 */ /* 0x000fe200078ec0ff */
[----:B------:R-:W-:Y:S01]  /*87d0*/  IMAD.MOV R10, RZ, RZ, -R6 ;  /* 0x000000ffff0a7224 */ /* 0x000fe200078e0a06 */
[----:B------:R-:W-:Y:S01]  /*87e0*/  LOP3.LUT R18, R18, R11, RZ, 0xc0, !PT ;  /* 0x0000000b12127212 */ /* 0x000fe200078ec0ff */
[----:B------:R-:W-:Y:S02]  /*87f0*/  IMAD.MOV.U32 R16, RZ, RZ, R21 ;  /* 0x000000ffff107224 */ /* 0x000fe400078e0015 */
[----:B------:R-:W-:Y:S02]  /*8800*/  IMAD R9, R9, R6, R5 ;  /* 0x0000000609097224 */ /* 0x000fe400078e0205 */
[----:B--2---:R-:W-:-:S02]  /*8810*/  IMAD R5, R10, R27, R23 ;  /* 0x0000001b0a057224 */ /* 0x004fc400078e0217 */
[----:B---3--:R-:W-:Y:S02]  /*8820*/  IMAD R12, R9, R30, R12 ;  /* 0x0000001e090c7224 */ /* 0x008fe400078e020c */
[----:B------:R-:W-:Y:S02]  /*8830*/  IMAD.MOV.U32 R6, RZ, RZ, 0x1 ;  /* 0x00000001ff067424 */ /* 0x000fe400078e00ff */
[----:B------:R-:W-:-:S03]  /*8840*/  IMAD R9, R5, R24, R18 ;  /* 0x0000001805097224 */ /* 0x000fc600078e0212 */
[----:B------:R-:W-:Y:S02]  /*8850*/  PRMT R5, R6, 0x7610, R5 ;  /* 0x0000761006057816 */ /* 0x000fe40000000005 */
[----:B------:R-:W-:Y:S02]  /*8860*/  SEL R6, R9, R12, !P3 ;  /* 0x0000000c09067207 */ /* 0x000fe40005800000 */
[----:B------:R-:W-:-:S07]  /*8870*/  SEL R18, R12, R9, !P3 ;  /* 0x000000090c127207 */ /* 0x000fce0005800000 */
.L_x_172:
[----:B------:R-:W-:-:S08]  /*8880*/  NOP ;  /* 0x0000000000007918 */ /* 0x000fd00000000000 */
[----:B------:R-:W0:-:S00]  /*8890*/  USETMAXREG.DEALLOC.CTAPOOL 0x28 ;  /* 0x00000028000079c8 */ /* 0x000e0000080e0500 */
[----:B0-----:R-:W-:-:S13]  /*88a0*/  ISETP.NE.AND P0, PT, R7, RZ, PT ;  /* 0x000000ff0700720c */ /* 0x001fda0003f05270 */
[----:B------:R-:W-:Y:S05]  /*88b0*/  @P0 EXIT ;  /* 0x000000000000094d */ /* 0x000fea0003800000 */
[----:B------:R-:W-:Y:S01]  /*88c0*/  LOP3.LUT P0, RZ, R5, 0xff, RZ, 0xc0, !PT ;  /* 0x000000ff05ff7812 */ /* 0x000fe2000780c0ff */
[----:B------:R-:W-:Y:S02]  /*88d0*/  IMAD.MOV.U32 R5, RZ, RZ, 0x1 ;  /* 0x00000001ff057424 */ /* 0x000fe400078e00ff */
[----:B------:R-:W-:-:S10]  /*88e0*/  IMAD.MOV.U32 R17, RZ, RZ, RZ ;  /* 0x000000ffff117224 */ /* 0x000fd400078e00ff */
[----:B------:R-:W-:Y:S05]  /*88f0*/  @!P0 BRA `(.L_x_175) ;  /* 0x0000000c003c8947 */ /* 0x000fea0003800000 */
[----:B------:R-:W0:Y:S01]  /*8900*/  LDC R5, c[0x0][0x28c] ;  /* 0x0000a300ff057b82 */ /* 0x000e220000000800 */
[----:B------:R-:W1:Y:S01]  /*8910*/  S2R R12, SR_CgaCtaId ;  /* 0x00000000000c7919 */ /* 0x000e620000008800 */
[----:B------:R-:W-:Y:S01]  /*8920*/  ULDC UR5, c[0x0][0x658] ;  /* 0x0001960000057ab9 */ /* 0x000fe20000000800 */
[----:B------:R-:W-:Y:S01]  /*8930*/  UMOV UR7, 0xffffffff ;  /* 0xffffffff00077882 */ /* 0x000fe20000000000 */
[----:B------:R-:W-:Y:S01]  /*8940*/  ULDC UR6, c[0x0][0xc] ;  /* 0x0000030000067ab9 */ /* 0x000fe20000000800 */
[----:B------:R-:W-:Y:S01]  /*8950*/  USHF.L.U32 UR8, UR7, UR5, URZ ;  /* 0x0000000507087299 */ /* 0x000fe2000800063f */
[----:B------:R-:W-:Y:S01]  /*8960*/  BSSY B0, `(.L_x_175) ;  /* 0x00000c8000007945 */ /* 0x000fe20003800000 */
[----:B------:R-:W-:Y:S01]  /*8970*/  UMOV UR9, 0x1 ;  /* 0x0000000100097882 */ /* 0x000fe20000000000 */
[----:B------:R-:W-:Y:S01]  /*8980*/  ULDC UR7, c[0x0][0x10] ;  /* 0x0000040000077ab9 */ /* 0x000fe20000000800 */
[----:B------:R-:W-:Y:S01]  /*8990*/  USHF.L.U32 UR18, UR9, UR5, URZ ;  /* 0x0000000509127299 */ /* 0x000fe2000800063f */
[----:B------:R-:W-:Y:S01]  /*89a0*/  IMAD.MOV.U32 R14, RZ, RZ, 0x1 ;  /* 0x00000001ff0e7424 */ /* 0x000fe200078e00ff */
[----:B------:R-:W-:Y:S01]  /*89b0*/  UIMAD.WIDE.U32 UR6, UR6, UR7, URZ ;  /* 0x00000007060672a5 */ /* 0x000fe2000f8e003f */
[----:B------:R-:W-:Y:S01]  /*89c0*/  LOP3.LUT R15, R4, 0x2, RZ, 0xfc, !PT ;  /* 0x00000002040f7812 */ /* 0x000fe200078efcff */
[----:B------:R-:W-:Y:S01]  /*89d0*/  ULDC UR5, c[0x0][0x14] ;  /* 0x0000050000057ab9 */ /* 0x000fe20000000800 */
[----:B------:R-:W-:Y:S01]  /*89e0*/  IMAD.MOV.U32 R17, RZ, RZ, RZ ;  /* 0x000000ffff117224 */ /* 0x000fe200078e00ff */
[----:B------:R-:W-:-:S02]  /*89f0*/  UIMAD.WIDE.U32 UR20, UR6, UR5, URZ ;  /* 0x00000005061472a5 */ /* 0x000fc4000f8e003f */
[----:B------:R-:W-:Y:S01]  /*8a00*/  UIMAD UR13, UR7, UR5, URZ ;  /* 0x00000005070d72a4 */ /* 0x000fe2000f8e023f */
[----:B------:R-:W-:Y:S01]  /*8a10*/  ULDC UR4, c[0x0][0x600] ;  /* 0x0001800000047ab9 */ /* 0x000fe20000000800 */
[----:B------:R-:W-:Y:S02]  /*8a20*/  ULOP3.LUT UR17, URZ, UR8, URZ, 0x33, !UPT ;  /* 0x000000083f117292 */ /* 0x000fe4000f8e333f */
[----:B------:R-:W-:Y:S01]  /*8a30*/  UIADD3 UR4, UR4, -0x1, URZ ;  /* 0xffffffff04047890 */ /* 0x000fe2000fffe03f */
[----:B0-----:R-:W-:Y:S01]  /*8a40*/  VIADD R5, R5, 0x7f ;  /* 0x0000007f05057836 */ /* 0x001fe20000000000 */
[----:B------:R-:W-:Y:S01]  /*8a50*/  UIADD3 UR13, UR21, UR13, URZ ;  /* 0x0000000d150d7290 */ /* 0x000fe2000fffe03f */
[----:B------:R-:W-:-:S03]  /*8a60*/  ULDC.64 UR22, c[0x0][0x198] ;  /* 0x0000660000167ab9 */ /* 0x000fc60000000a00 */
[----:B------:R-:W-:-:S04]  /*8a70*/  SHF.R.S32.HI R8, RZ, 0x1f, R5 ;  /* 0x0000001fff087819 */ /* 0x000fc80000011405 */
[----:B------:R-:W-:Y:S01]  /*8a80*/  LEA.HI R8, R8, R5, RZ, 0x7 ;  /* 0x0000000508087211 */ /* 0x000fe200078f38ff */
[C---:B-1----:R-:W-:Y:S02]  /*8a90*/  IMAD.SHL.U32 R11, R12.reuse, 0x20, RZ ;  /* 0x000000200c0b7824 */ /* 0x042fe400078e00ff */
[----:B------:R-:W-:Y:S01]  /*8aa0*/  IMAD.SHL.U32 R12, R12, 0x1000, RZ ;  /* 0x000010000c0c7824 */ /* 0x000fe200078e00ff */
[----:B------:R-:W-:Y:S01]  /*8ab0*/  SHF.R.S32.HI R10, RZ, 0x7, R8 ;  /* 0x00000007ff0a7819 */ /* 0x000fe20000011408 */
[----:B------:R-:W-:Y:S01]  /*8ac0*/  IMAD.MOV.U32 R5, RZ, RZ, 0x1 ;  /* 0x00000001ff057424 */ /* 0x000fe200078e00ff */
[----:B------:R-:W-:Y:S02]  /*8ad0*/  LOP3.LUT R11, R11, 0x20, RZ, 0xc0, !PT ;  /* 0x000000200b0b7812 */ /* 0x000fe400078ec0ff */
[----:B------:R-:W-:Y:S01]  /*8ae0*/  LOP3.LUT R12, R12, 0x1000, RZ, 0xc0, !PT ;  /* 0x000010000c0c7812 */ /* 0x000fe200078ec0ff */
[----:B------:R-:W-:-:S07]  /*8af0*/  VIADD R13, R10, 0x1 ;  /* 0x000000010a0d7836 */ /* 0x000fce0000000000 */
.L_x_186:
[----:B------:R-:W-:-:S03]  /*8b00*/  UMOV UR5, 0xffffffff ;  /* 0xffffffff00057882 */ /* 0x000fc60000000000 */
[----:B------:R-:W-:Y:S05]  /*8b10*/  BRA.DIV UR5, `(.L_x_176) ;  /* 0x0000000e05c87947 */ /* 0x000fea000b800000 */
[----:B------:R-:W-:-:S13]  /*8b20*/  ELECT P0, URZ, PT ;  /* 0x00000000003f782f */ /* 0x000fda0003800000 */
.L_x_198:
[----:B------:R-:W0:Y:S01]  /*8b30*/  LDC R7, c[0x0][0x28c] ;  /* 0x0000a300ff077b82 */ /* 0x000e220000000800 */
[----:B------:R-:W-:Y:S01]  /*8b40*/  BSSY B1, `(.L_x_177) ;  /* 0x0000038000017945 */ /* 0x000fe20003800000 */
[----:B0-----:R-:W-:-:S13]  /*8b50*/  ISETP.LT.OR P0, PT, R7, 0x1, !P0 ;  /* 0x000000010700780c */ /* 0x001fda0004701670 */
[----:B------:R-:W-:Y:S05]  /*8b60*/  @P0 BRA `(.L_x_178) ;  /* 0x0000000000d40947 */ /* 0x000fea0003800000 */
[----:B------:R-:W-:Y:S02]  /*8b70*/  IMAD R19, R6, 0x40, R11 ;  /* 0x0000004006137824 */ /* 0x000fe400078e020b */
[----:B------:R-:W-:Y:S02]  /*8b80*/  IMAD.SHL.U32 R20, R18, 0x100, RZ ;  /* 0x0000010012147824 */ /* 0x000fe400078e00ff */
[----:B------:R-:W-:Y:S02]  /*8b90*/  IMAD.MOV.U32 R23, RZ, RZ, RZ ;  /* 0x000000ffff177224 */ /* 0x000fe400078e00ff */
[----:B------:R-:W-:Y:S02]  /*8ba0*/  IMAD.MOV.U32 R6, RZ, RZ, R13 ;  /* 0x000000ffff067224 */ /* 0x000fe400078e000d */
[----:B------:R-:W-:Y:S02]  /*8bb0*/  IMAD.MOV.U32 R7, RZ, RZ, R5 ;  /* 0x000000ffff077224 */ /* 0x000fe400078e0005 */
[----:B------:R-:W-:-:S07]  /*8bc0*/  IMAD.MOV.U32 R9, RZ, RZ, R17 ;  /* 0x000000ffff097224 */ /* 0x000fce00078e0011 */
.L_x_181:
[----:B------:R-:W0:Y:S01]  /*8bd0*/  S2R R21, SR_CgaCtaId ;  /* 0x0000000000157919 */ /* 0x000e220000008800 */
[----:B------:R-:W-:Y:S02]  /*8be0*/  MOV R8, 0x400 ;  /* 0x0000040000087802 */ /* 0x000fe40000000f00 */
[----:B------:R-:W-:-:S13]  /*8bf0*/  LOP3.LUT P1, RZ, R0, 0x7f, RZ, 0xc0, !PT ;  /* 0x0000007f00ff7812 */ /* 0x000fda000782c0ff */
[----:B------:R-:W1:Y:S01]  /*8c00*/  @!P1 LDC R18, c[0x0][0x500] ;  /* 0x00014000ff129b82 */ /* 0x000e620000000800 */
[----:B0-----:R-:W-:Y:S02]  /*8c10*/  LEA R22, R21, R8, 0x18 ;  /* 0x0000000815167211 */ /* 0x001fe400078ec0ff */
[----:B------:R-:W-:-:S03]  /*8c20*/  SHF.L.U32 R8, R7, 0x1f, RZ ;  /* 0x0000001f07087819 */ /* 0x000fc600000006ff */
[----:B------:R-:W-:-:S04]  /*8c30*/  IMAD R21, R9, 0x8, R22 ;  /* 0x0000000809157824 */ /* 0x000fc800078e0216 */
[----:B------:R-:W0:Y:S02]  /*8c40*/  SYNCS.PHASECHK.TRANS64.TRYWAIT P0, [R21+URZ+0x28], R8 ;  /* 0x00002808150075a7 */ /* 0x000e24000800017f */
[----:B01----:R-:W-:Y:S05]  /*8c50*/  @!P0 BRA `(.L_x_179) ;  /* 0x0000000c00988947 */ /* 0x003fea0003800000 */
.L_x_199:
[----:B0-----:R-:W-:Y:S01]  /*8c60*/  PRMT R8, R15, 0x9910, RZ ;  /* 0x000099100f087816 */ /* 0x001fe200000000ff */
[----:B------:R0:W-:Y:S03]  /*8c70*/  @!P1 SYNCS.ARRIVE.TRANS64 RZ, [R21+URZ], R18 ;  /* 0x0000001215ff99a7 */ /* 0x0001e6000800003f */
[----:B------:R-:W-:-:S13]  /*8c80*/  ISETP.NE.AND P0, PT, R8, 0x2, PT ;  /* 0x000000020800780c */ /* 0x000fda0003f05270 */
[----:B0-----:R-:W-:Y:S05]  /*8c90*/  @P0 BRA `(.L_x_180) ;  /* 0x0000000000040947 */ /* 0x001fea0003800000 */
[----:B------:R-:W-:Y:S01]  /*8ca0*/  BPT.TRAP 0x1 ;  /* 0x000000040000795c */ /* 0x000fe20000300000 */
.L_x_180:
[----:B------:R-:W-:Y:S01]  /*8cb0*/  R2UR UR16, R22 ;  /* 0x00000000161072ca */ /* 0x000fe200000e0000 */
[----:B------:R-:W-:Y:S01]  /*8cc0*/  IMAD R22, R9, 0x8000, R22 ;  /* 0x0000800009167824 */ /* 0x000fe200078e0216 */
[----:B------:R-:W-:Y:S01]  /*8cd0*/  R2UR UR9, R21 ;  /* 0x00000000150972ca */ /* 0x000fe200000e0000 */
[C---:B------:R-:W-:Y:S01]  /*8ce0*/  IMAD R8, R9.reuse, 0x2000, R12 ;  /* 0x0000200009087824 */ /* 0x040fe200078e020c */
[----:B------:R-:W-:Y:S01]  /*8cf0*/  UIADD3 UR6, UP0, UR22, 0xf0, URZ ;  /* 0x000000f016067890 */ /* 0x000fe2000ff1e03f */
[----:B------:R-:W-:Y:S01]  /*8d00*/  VIADD R6, R6, 0xffffffff ;  /* 0xffffffff06067836 */ /* 0x000fe20000000000 */
[----:B------:R-:W-:Y:S01]  /*8d10*/  R2UR UR5, R22 ;  /* 0x00000000160572ca */ /* 0x000fe200000e0000 */
[----:B------:R-:W-:Y:S01]  /*8d20*/  UIADD3 UR24, UP1, UR22, 0x1f0, URZ ;  /* 0x000001f016187890 */ /* 0x000fe2000ff3e03f */
[----:B------:R-:W-:Y:S01]  /*8d30*/  R2UR UR8, R8 ;  /* 0x00000000080872ca */ /* 0x000fe200000e0000 */
[----:B------:R-:W-:Y:S01]  /*8d40*/  UIADD3.X UR7, URZ, UR23, URZ, UP0, !UPT ;  /* 0x000000173f077290 */ /* 0x000fe200087fe43f */
[----:B------:R-:W-:Y:S01]  /*8d50*/  R2UR UR11, R20 ;  /* 0x00000000140b72ca */ /* 0x000fe200000e0000 */
[----:B------:R-:W-:Y:S01]  /*8d60*/  VIADD R9, R9, 0x1 ;  /* 0x0000000109097836 */ /* 0x000fe20000000000 */
[----:B------:R-:W-:Y:S01]  /*8d70*/  R2UR UR10, R23 ;  /* 0x00000000170a72ca */ /* 0x000fe200000e0000 */
[----:B------:R-:W-:Y:S01]  /*8d80*/  UIADD3.X UR25, URZ, UR23, URZ, UP1, !UPT ;  /* 0x000000173f197290 */ /* 0x000fe20008ffe43f */
[----:B------:R-:W-:Y:S01]  /*8d90*/  R2UR UR12, R16 ;  /* 0x00000000100c72ca */ /* 0x000fe200000e0000 */
[----:B------:R-:W-:Y:S01]  /*8da0*/  UMOV UR14, 0x0 ;  /* 0x00000000000e7882 */ /* 0x000fe20000000000 */
[----:B------:R-:W-:Y:S01]  /*8db0*/  R2UR UR19, R19 ;  /* 0x00000000131372ca */ /* 0x000fe200000e0000 */
[----:B------:R-:W-:Y:S01]  /*8dc0*/  UMOV UR15, 0x10000000 ;  /* 0x10000000000f7882 */ /* 0x000fe20000000000 */
[----:B------:R-:W-:Y:S01]  /*8dd0*/  ISETP.GT.AND P1, PT, R6, 0x1, PT ;  /* 0x000000010600780c */ /* 0x000fe20003f24270 */
[----:B------:R-:W-:Y:S01]  /*8de0*/  UIADD3 UR5, UR5, 0x100, URZ ;  /* 0x0000010005057890 */ /* 0x000fe2000fffe03f */
[----:B------:R-:W-:Y:S01]  /*8df0*/  ISETP.NE.AND P0, PT, R9, 0x5, PT ;  /* 0x000000050900780c */ /* 0x000fe20003f05270 */
[----:B------:R-:W-:Y:S01]  /*8e00*/  UIADD3 UR16, UR16, 0x28100, UR8 ;  /* 0x0002810010107890 */ /* 0x000fe2000fffe008 */
[----:B------:R-:W-:Y:S01]  /*8e10*/  VIADD R23, R23, 0x80 ;  /* 0x0000008017177836 */ /* 0x000fe20000000000 */
[----:B------:R-:W-:Y:S01]  /*8e20*/  UMOV UR26, 0x30000 ;  /* 0x00030000001a7882 */ /* 0x000fe20000000000 */
[----:B------:R-:W-:-:S02]  /*8e30*/  SEL R8, RZ, 0x1, P0 ;  /* 0x00000001ff087807 */ /* 0x000fc40000000000 */
[----:B------:R-:W-:Y:S01]  /*8e40*/  UMOV UR8, UR5 ;  /* 0x0000000500087c82 */ /* 0x000fe20008000000 */
[----:B------:R-:W-:Y:S01]  /*8e50*/  SEL R9, R9, RZ, P0 ;  /* 0x000000ff09097207 */ /* 0x000fe20000000000 */
[----:B------:R0:W-:Y:S01]  /*8e60*/  UTMALDG.3D [UR8], [UR6], desc[UR14] ;  /* 0x00000e08060075b4 */ /* 0x0001e20008011000 */
[----:B------:R-:W-:Y:S01]  /*8e70*/  LOP3.LUT R7, R7, R8, RZ, 0x3c, !PT ;  /* 0x0000000807077212 */ /* 0x000fe200078e3cff */
[----:B0-----:R-:W-:Y:S01]  /*8e80*/  UMOV UR11, UR19 ;  /* 0x00000013000b7c82 */ /* 0x001fe20008000000 */
[----:B------:R-:W-:Y:S02]  /*8e90*/  UMOV UR8, UR16 ;  /* 0x0000001000087c82 */ /* 0x000fe40008000000 */
[----:B------:R0:W-:Y:S02]  /*8ea0*/  UTMALDG.3D.MULTICAST [UR8], [UR24], UR26, desc[UR14] ;  /* 0x00000e08180073b4 */ /* 0x0001e4000801181a */
[----:B0-----:R-:W-:Y:S05]  /*8eb0*/  @P1 BRA `(.L_x_181) ;  /* 0xfffffffc00441947 */ /* 0x001fea000383ffff */
.L_x_178:
[----:B------:R-:W-:Y:S05]  /*8ec0*/  BSYNC B1 ;  /* 0x0000000000017941 */ /* 0x000fea0003800000 */
.L_x_177:
[----:B------:R-:W-:Y:S01]  /*8ed0*/  LOP3.LUT P1, RZ, R14, 0xff, RZ, 0xc0, !PT ;  /* 0x000000ff0eff7812 */ /* 0x000fe2000782c0ff */
[C---:B------:R-:W-:Y:S01]  /*8ee0*/  IMAD.IADD R17, R10.reuse, 0x1, R17 ;  /* 0x000000010a117824 */ /* 0x040fe200078e0211 */
[----:B------:R-:W-:Y:S01]  /*8ef0*/  ULDC.64 UR6, c[0x0][0x650] ;  /* 0x0001940000067ab9 */ /* 0x000fe20000000a00 */
[C---:B------:R-:W-:Y:S01]  /*8f00*/  ISETP.GE.U32.AND P2, PT, R10.reuse, 0x5, PT ;  /* 0x000000050a00780c */ /* 0x040fe20003f46070 */
[----:B------:R-:W-:Y:S01]  /*8f10*/  BSSY B1, `(.L_x_182) ;  /* 0x000006a000017945 */ /* 0x000fe20003800000 */
[----:B------:R-:W-:Y:S01]  /*8f20*/  IMAD.MOV.U32 R18, RZ, RZ, -0x1 ;  /* 0xffffffffff127424 */ /* 0x000fe200078e00ff */
[----:B------:R-:W-:Y:S01]  /*8f30*/  ISETP.GT.U32.AND P0, PT, R17, 0x4, PT ;  /* 0x000000041100780c */ /* 0x000fe20003f04070 */
[----:B------:R-:W-:Y:S01]  /*8f40*/  IMAD.MOV.U32 R16, RZ, RZ, -0x1 ;  /* 0xffffffffff107424 */ /* 0x000fe200078e00ff */
[----:B------:R-:W-:Y:S02]  /*8f50*/  PRMT R14, RZ, 0x7610, R14 ;  /* 0x00007610ff0e7816 */ /* 0x000fe4000000000e */
[----:B------:R-:W-:-:S03]  /*8f60*/  ISETP.LT.U32.AND P0, PT, R10, 0x5, P0 ;  /* 0x000000050a00780c */ /* 0x000fc60000701070 */
[----:B------:R-:W0:Y:S01]  /*8f70*/  @P1 S2R R7, SR_CgaCtaId ;  /* 0x0000000000071919 */ /* 0x000e220000008800 */
[----:B------:R-:W-:-:S04]  /*8f80*/  @P1 MOV R6, 0x400 ;  /* 0x0000040000061802 */ /* 0x000fc80000000f00 */
[----:B0-----:R-:W-:Y:S01]  /*8f90*/  @P1 LEA R8, R7, R6, 0x18 ;  /* 0x0000000607081211 */ /* 0x001fe200078ec0ff */
[----:B------:R-:W-:Y:S01]  /*8fa0*/  IMAD.WIDE.U32 R6, R17, -0x33333333, RZ ;  /* 0xcccccccd11067825 */ /* 0x000fe200078e00ff */
[----:B------:R-:W-:Y:S02]  /*8fb0*/  SEL R6, RZ, 0x1, !P0 ;  /* 0x00000001ff067807 */ /* 0x000fe40004000000 */
[----:B------:R0:W-:Y:S01]  /*8fc0*/  @P1 SYNCS.ARRIVE.TRANS64.A1T0 RZ, [R8+URZ+0x68], RZ ;  /* 0x000068ff08ff19a7 */ /* 0x0001e2000810003f */
[----:B------:R-:W-:Y:S02]  /*8fd0*/  IADD3 R2, P1, R2, UR20, RZ ;  /* 0x0000001402027c10 */ /* 0x000fe4000ff3e0ff */
[----:B------:R-:W-:Y:S01]  /*8fe0*/  LOP3.LUT R5, R5, R6, RZ, 0x3c, !PT ;  /* 0x0000000605057212 */ /* 0x000fe200078e3cff */
[----:B------:R-:W-:Y:S01]  /*8ff0*/  IMAD.MOV.U32 R6, RZ, RZ, -0x1 ;  /* 0xffffffffff067424 */ /* 0x000fe200078e00ff */
[----:B------:R-:W-:Y:S02]  /*9000*/  IADD3.X R3, R3, UR13, RZ, P1, !PT ;  /* 0x0000000d03037c10 */ /* 0x000fe40008ffe4ff */
[----:B------:R-:W-:-:S02]  /*9010*/  ISETP.GE.U32.AND P0, PT, R2, UR6, PT ;  /* 0x0000000602007c0c */ /* 0x000fc4000bf06070 */
[----:B0-----:R-:W-:Y:S02]  /*9020*/  SHF.R.U32.HI R8, RZ, 0x2, R7 ;  /* 0x00000002ff087819 */ /* 0x001fe40000011607 */
[----:B------:R-:W-:Y:S02]  /*9030*/  ISETP.GE.U32.AND.EX P0, PT, R3, UR7, PT, P0 ;  /* 0x0000000703007c0c */ /* 0x000fe4000bf06100 */
[----:B------:R-:W-:Y:S01]  /*9040*/  @P2 LOP3.LUT R5, R5, 0x1, R8, 0x78, !PT ;  /* 0x0000000105052812 */ /* 0x000fe200078e7808 */
[----:B------:R-:W-:Y:S01]  /*9050*/  IMAD R17, R8, -0x5, R17 ;  /* 0xfffffffb08117824 */ /* 0x000fe200078e0211 */
[----:B------:R-:W-:-:S09]  /*9060*/  PRMT R7, RZ, 0x7610, R7 ;  /* 0x00007610ff077816 */ /* 0x000fd20000000007 */
[----:B------:R-:W-:Y:S05]  /*9070*/  @P0 BRA `(.L_x_183) ;  /* 0x00000004004c0947 */ /* 0x000fea0003800000 */
[----:B------:R-:W0:Y:S01]  /*9080*/  S2R R18, SR_CTAID.X ;  /* 0x0000000000127919 */ /* 0x000e220000002500 */
[----:B------:R-:W-:Y:S01]  /*9090*/  ULDC.64 UR6, c[0x0][0x628] ;  /* 0x00018a0000067ab9 */ /* 0x000fe20000000a00 */
[----:B------:R-:W-:Y:S01]  /*90a0*/  ULDC UR8, c[0x0][0x630] ;  /* 0x00018c0000087ab9 */ /* 0x000fe20000000800 */
[----:B------:R-:W-:Y:S01]  /*90b0*/  ISETP.NE.U32.AND P0, PT, RZ, UR6, PT ;  /* 0x00000006ff007c0c */ /* 0x000fe2000bf05070 */
[----:B------:R-:W1:Y:S01]  /*90c0*/  S2R R19, SR_CTAID.Y ;  /* 0x0000000000137919 */ /* 0x000e620000002600 */
[----:B------:R-:W-:Y:S01]  /*90d0*/  ULDC UR9, c[0x0][0x150] ;  /* 0x0000540000097ab9 */ /* 0x000fe20000000800 */
[----:B------:R-:W-:Y:S01]  /*90e0*/  IMAD.MOV.U32 R6, RZ, RZ, R2 ;  /* 0x000000ffff067224 */ /* 0x000fe200078e0002 */
[----:B------:R-:W-:Y:S01]  /*90f0*/  ISETP.NE.AND.EX P0, PT, RZ, UR7, PT, P0 ;  /* 0x00000007ff007c0c */ /* 0x000fe2000bf05300 */
[----:B------:R-:W-:Y:S01]  /*9100*/  IMAD.MOV.U32 R7, RZ, RZ, R3 ;  /* 0x000000ffff077224 */ /* 0x000fe200078e0003 */
[----:B0-----:R-:W-:-:S11]  /*9110*/  I2FP.F32.U32 R20, R18 ;  /* 0x0000001200147245 */ /* 0x001fd60000201000 */
[----:B------:R-:W-:Y:S05]  /*9120*/  @!P0 BRA `(.L_x_184) ;  /* 0x0000000000288947 */ /* 0x000fea0003800000 */
[----:B------:R-:W-:Y:S02]  /*9130*/  ULDC UR5, c[0x0][0x634] ;  /* 0x00018d0000057ab9 */ /* 0x000fe40000000800 */
[----:B------:R-:W-:-:S05]  /*9140*/  IADD3 R7, P0, R2, UR5, RZ ;  /* 0x0000000502077c10 */ /* 0x000fca000ff1e0ff */
[----:B------:R-:W-:-:S04]  /*9150*/  IMAD.X R21, RZ, RZ, R3, P0 ;  /* 0x000000ffff157224 */ /* 0x000fc800000e0603 */
[----:B------:R-:W-:-:S04]  /*9160*/  IMAD.WIDE.U32 R8, R21, UR6, RZ ;  /* 0x0000000615087c25 */ /* 0x000fc8000f8e00ff */
[----:B------:R-:W-:-:S04]  /*9170*/  IMAD.WIDE.U32 R8, P0, R7, UR7, R8 ;  /* 0x0000000707087c25 */ /* 0x000fc8000f800008 */
[----:B------:R-:W-:-:S04]  /*9180*/  IMAD.WIDE.U32 R6, R7, UR6, RZ ;  /* 0x0000000607067c25 */ /* 0x000fc8000f8e00ff */
[----:B------:R-:W-:Y:S01]  /*9190*/  IMAD.MOV.U32 R6, RZ, RZ, R9 ;  /* 0x000000ffff067224 */ /* 0x000fe200078e0009 */
[----:B------:R-:W-:Y:S01]  /*91a0*/  IADD3 RZ, P1, R7, R8, RZ ;  /* 0x0000000807ff7210 */ /* 0x000fe20007f3e0ff */
[----:B------:R-:W-:-:S04]  /*91b0*/  IMAD.X R7, RZ, RZ, RZ, P0 ;  /* 0x000000ffff077224 */ /* 0x000fc800000e06ff */
[----:B------:R-:W-:-:S08]  /*91c0*/  IMAD.WIDE.U32.X R6, R21, UR7, R6, P1 ;  /* 0x0000000715067c25 */ /* 0x000fd000088e0406 */
.L_x_184:
[--C-:B------:R-:W-:Y:S01]  /*91d0*/  SHF.R.U64 R16, R6, UR8, R7.reuse ;  /* 0x0000000806107c19 */ /* 0x100fe20008001207 */
[----:B------:R-:W-:Y:S01]  /*91e0*/  FMUL R20, R20, UR9 ;  /* 0x0000000914147c20 */ /* 0x000fe20008400000 */
[----:B------:R-:W0:Y:S01]  /*91f0*/  LDC R21, c[0x0][0x144] ;  /* 0x00005100ff157b82 */ /* 0x000e220000000800 */
[----:B-1----:R-:W-:Y:S01]  /*9200*/  I2FP.F32.U32 R8, R19 ;  /* 0x0000001300087245 */ /* 0x002fe20000201000 */
[----:B------:R-:W-:Y:S01]  /*9210*/  ULDC UR5, c[0x0][0x154] ;  /* 0x0000550000057ab9 */ /* 0x000fe20000000800 */
[----:B------:R-:W-:Y:S01]  /*9220*/  SHF.R.U32.HI R6, RZ, UR8, R7 ;  /* 0x00000008ff067c19 */ /* 0x000fe20008011607 */
[----:B------:R-:W-:Y:S01]  /*9230*/  ULDC.64 UR6, c[0x0][0x620] ;  /* 0x0001880000067ab9 */ /* 0x000fe20000000a00 */
[----:B------:R-:W-:Y:S01]  /*9240*/  IADD3 R7, P0, RZ, -R16, RZ ;  /* 0x80000010ff077210 */ /* 0x000fe20007f1e0ff */
[----:B------:R-:W1:Y:S01]  /*9250*/  F2I.U32.TRUNC.NTZ R20, R20 ;  /* 0x0000001400147305 */ /* 0x000e62000020f000 */
[----:B------:R-:W-:Y:S01]  /*9260*/  FMUL R8, R8, UR5 ;  /* 0x0000000508087c20 */ /* 0x000fe20008400000 */
[----:B------:R-:W2:Y:S01]  /*9270*/  LDC R22, c[0x0][0x148] ;  /* 0x00005200ff167b82 */ /* 0x000ea20000000800 */
[----:B------:R-:W-:Y:S01]  /*9280*/  ULDC UR5, c[0x0][0x618] ;  /* 0x0001860000057ab9 */ /* 0x000fe20000000800 */
[----:B------:R-:W-:-:S04]  /*9290*/  IMAD.X R6, RZ, RZ, ~R6, P0 ;  /* 0x000000ffff067224 */ /* 0x000fc800000e0e06 */
[----:B------:R-:W-:Y:S01]  /*92a0*/  IMAD R6, R6, UR6, RZ ;  /* 0x0000000606067c24 */ /* 0x000fe2000f8e02ff */
[----:B------:R-:W3:Y:S03]  /*92b0*/  F2I.U32.TRUNC.NTZ R8, R8 ;  /* 0x0000000800087305 */ /* 0x000ee6000020f000 */
[C---:B------:R-:W-:Y:S02]  /*92c0*/  IMAD R9, R7.reuse, UR7, R6 ;  /* 0x0000000707097c24 */ /* 0x040fe4000f8e0206 */
[----:B------:R-:W-:Y:S01]  /*92d0*/  IMAD.WIDE.U32 R6, R7, UR6, R2 ;  /* 0x0000000607067c25 */ /* 0x000fe2000f8e0002 */
[----:B------:R-:W-:Y:S02]  /*92e0*/  ULDC.64 UR6, c[0x0][0x640] ;  /* 0x0001900000067ab9 */ /* 0x000fe40000000a00 */
[----:B------:R-:W-:Y:S01]  /*92f0*/  ISETP.NE.U32.AND P0, PT, RZ, UR6, PT ;  /* 0x00000006ff007c0c */ /* 0x000fe2000bf05070 */
[----:B-1----:R-:W-:-:S02]  /*9300*/  IMAD.MOV R20, RZ, RZ, -R20 ;  /* 0x000000ffff147224 */ /* 0x002fc400078e0a14 */
[----:B------:R-:W-:Y:S01]  /*9310*/  IMAD.IADD R7, R7, 0x1, R9 ;  /* 0x0000000107077824 */ /* 0x000fe200078e0209 */
[----:B------:R-:W-:Y:S01]  /*9320*/  ISETP.NE.AND.EX P0, PT, RZ, UR7, PT, P0 ;  /* 0x00000007ff007c0c */ /* 0x000fe2000bf05300 */
[----:B0-----:R-:W-:-:S03]  /*9330*/  IMAD R18, R21, R20, R18 ;  /* 0x0000001415127224 */ /* 0x001fc600078e0212 */
[--C-:B------:R-:W-:Y:S01]  /*9340*/  SHF.R.U64 R20, R6, UR5, R7.reuse ;  /* 0x0000000506147c19 */ /* 0x100fe20008001207 */
[----:B---3--:R-:W-:Y:S01]  /*9350*/  IMAD.MOV R6, RZ, RZ, -R8 ;  /* 0x000000ffff067224 */ /* 0x008fe200078e0a08 */
[----:B------:R-:W-:Y:S01]  /*9360*/  SHF.R.U32.HI R7, RZ, UR5, R7 ;  /* 0x00000005ff077c19 */ /* 0x000fe20008011607 */
[----:B------:R-:W-:Y:S02]  /*9370*/  ULDC UR5, c[0x0][0x608] ;  /* 0x0001820000057ab9 */ /* 0x000fe40000000800 */
[----:B--2---:R-:W-:Y:S01]  /*9380*/  @P3 IMAD R18, R22, R6, R19 ;  /* 0x0000000616123224 */ /* 0x004fe200078e0213 */
[--C-:B------:R-:W-:Y:S02]  /*9390*/  SHF.R.U64 R22, R20, UR5, R7.reuse ;  /* 0x0000000514167c19 */ /* 0x100fe40008001207 */
[----:B------:R-:W-:Y:S01]  /*93a0*/  SHF.R.U32.HI R7, RZ, UR5, R7 ;  /* 0x00000005ff077c19 */ /* 0x000fe20008011607 */
[----:B------:R-:W-:-:S03]  /*93b0*/  ULDC UR5, c[0x0][0x658] ;  /* 0x0001960000057ab9 */ /* 0x000fc60000000800 */
[--C-:B------:R-:W-:Y:S02]  /*93c0*/  SHF.R.U64 R19, R22, UR5, R7.reuse ;  /* 0x0000000516137c19 */ /* 0x100fe40008001207 */
[----:B------:R-:W-:-:S03]  /*93d0*/  SHF.R.U32.HI R21, RZ, UR5, R7 ;  /* 0x00000005ff157c19 */ /* 0x000fc60008011607 */
[----:B------:R-:W-:Y:S02]  /*93e0*/  IMAD.MOV.U32 R8, RZ, RZ, R19 ;  /* 0x000000ffff087224 */ /* 0x000fe400078e0013 */
[----:B------:R-:W-:Y:S01]  /*93f0*/  IMAD.MOV.U32 R7, RZ, RZ, R21 ;  /* 0x000000ffff077224 */ /* 0x000fe200078e0015 */
[----:B------:R-:W-:Y:S06]  /*9400*/  @!P0 BRA `(.L_x_185) ;  /* 0x00000000002c8947 */ /* 0x000fec0003800000 */
        /* <DEDUP_REMOVED lines=9> */
[----:B------:R-:W-:-:S04]  /*94a0*/  IMAD.WIDE.U32.X R6, R21, UR7, R6, P1 ;  /* 0x0000000715067c25 */ /* 0x000fc800088e0406 */
[----:B------:R-:W-:-:S07]  /*94b0*/  IMAD.MOV.U32 R8, RZ, RZ, R6 ;  /* 0x000000ffff087224 */ /* 0x000fce00078e0006 */
.L_x_185:
[----:B------:R-:W-:Y:S01]  /*94c0*/  ULDC UR5, c[0x0][0x648] ;  /* 0x0001920000057ab9 */ /* 0x000fe20000000800 */
[----:B------:R-:W-:Y:S01]  /*94d0*/  LOP3.LUT R6, R22, UR17, RZ, 0xc0, !PT ;  /* 0x0000001116067c12 */ /* 0x000fe2000f8ec0ff */
[----:B------:R-:W-:Y:S01]  /*94e0*/  ULDC UR6, c[0x0][0x610] ;  /* 0x0001840000067ab9 */ /* 0x000fe20000000800 */
[----:B------:R-:W-:Y:S01]  /*94f0*/  SHF.R.U64 R7, R8, UR5, R7 ;  /* 0x0000000508077c19 */ /* 0x000fe20008001207 */
[----:B------:R-:W-:Y:S01]  /*9500*/  ULDC UR5, c[0x0][0x638] ;  /* 0x00018e0000057ab9 */ /* 0x000fe20000000800 */
[----:B------:R-:W-:-:S03]  /*9510*/  LOP3.LUT R20, R20, UR4, RZ, 0xc0, !PT ;  /* 0x0000000414147c12 */ /* 0x000fc6000f8ec0ff */
[----:B------:R-:W-:Y:S02]  /*9520*/  IMAD.MOV R8, RZ, RZ, -R7 ;  /* 0x000000ffff087224 */ /* 0x000fe400078e0a07 */
[----:B------:R-:W-:Y:S02]  /*9530*/  IMAD R7, R7, UR18, R6 ;  /* 0x0000001207077c24 */ /* 0x000fe4000f8e0206 */
[----:B------:R-:W-:Y:S01]  /*9540*/  IMAD R19, R8, UR5, R19 ;  /* 0x0000000508137c24 */ /* 0x000fe2000f8e0213 */
[----:B------:R-:W-:Y:S01]  /*9550*/  ULDC UR5, c[0x0][0x600] ;  /* 0x0001800000057ab9 */ /* 0x000fe20000000800 */
[----:B------:R-:W-:Y:S02]  /*9560*/  IMAD R18, R7, UR6, R18 ;  /* 0x0000000607127c24 */ /* 0x000fe4000f8e0212 */
[----:B------:R-:W-:Y:S02]  /*9570*/  IMAD R19, R19, UR5, R20 ;  /* 0x0000000513137c24 */ /* 0x000fe4000f8e0214 */
[----:B------:R-:W-:-:S03]  /*9580*/  IMAD.MOV.U32 R7, RZ, RZ, 0x1 ;  /* 0x00000001ff077424 */ /* 0x000fc600078e00ff */
[----:B------:R-:W-:Y:S02]  /*9590*/  SEL R6, R19, R18, !P3 ;  /* 0x0000001213067207 */ /* 0x000fe40005800000 */
[----:B------:R-:W-:-:S07]  /*95a0*/  SEL R18, R18, R19, !P3 ;  /* 0x0000001312127207 */ /* 0x000fce0005800000 */
.L_x_183:
[----:B------:R-:W-:Y:S05]  /*95b0*/  BSYNC B1 ;  /* 0x0000000000017941 */ /* 0x000fea0003800000 */
.L_x_182:
[----:B------:R-:W-:-:S13]  /*95c0*/  LOP3.LUT P0, RZ, R7, 0xff, RZ, 0xc0, !PT ;  /* 0x000000ff07ff7812 */ /* 0x000fda000780c0ff */
[----:B------:R-:W-:Y:S05]  /*95d0*/  @P0 BRA `(.L_x_186) ;  /* 0xfffffff400480947 */ /* 0x000fea000383ffff */
[----:B------:R-:W-:Y:S05]  /*95e0*/  BSYNC B0 ;  /* 0x0000000000007941 */ /* 0x000fea0003800000 */
.L_x_175:
[----:B------:R-:W-:-:S03]  /*95f0*/  UMOV UR5, 0xffffffff ;  /* 0xffffffff00057882 */ /* 0x000fc60000000000 */
[----:B------:R-:W-:Y:S05]  /*9600*/  BRA.DIV UR5, `(.L_x_187) ;  /* 0x0000000605407947 */ /* 0x000fea000b800000 */
[----:B------:R-:W-:-:S13]  /*9610*/  ELECT P0, URZ, PT ;  /* 0x00000000003f782f */ /* 0x000fda0003800000 */
.L_x_202:
[----:B------:R-:W-:Y:S04]  /*9620*/  BSSY B0, `(.L_x_188) ;  /* 0x0000034000007945 */ /* 0x000fe80003800000 */
[----:B------:R-:W-:Y:S05]  /*9630*/  @!P0 BRA `(.L_x_189) ;  /* 0x0000000000c88947 */ /* 0x000fea0003800000 */
[----:B------:R-:W-:-:S04]  /*9640*/  LOP3.LUT R4, R4, 0x2, RZ, 0xfc, !PT ;  /* 0x0000000204047812 */ /* 0x000fc800078efcff */
[----:B------:R-:W-:-:S13]  /*9650*/  ISETP.NE.AND P0, PT, R4, 0x3, PT ;  /* 0x000000030400780c */ /* 0x000fda0003f05270 */
[----:B------:R-:W-:Y:S05]  /*9660*/  @!P0 BRA `(.L_x_190) ;  /* 0x0000000000048947 */ /* 0x000fea0003800000 */
[----:B------:R-:W-:Y:S01]  /*9670*/  BPT.TRAP 0x1 ;  /* 0x000000040000795c */ /* 0x000fe20000300000 */
.L_x_190:
[----:B------:R-:W0:Y:S01]  /*9680*/  S2R R3, SR_CgaCtaId ;  /* 0x0000000000037919 */ /* 0x000e220000008800 */
[----:B------:R-:W-:-:S04]  /*9690*/  MOV R0, 0x400 ;  /* 0x0000040000007802 */ /* 0x000fc80000000f00 */
[----:B0-----:R-:W-:Y:S02]  /*96a0*/  LEA R0, R3, R0, 0x18 ;  /* 0x0000000003007211 */ /* 0x001fe400078ec0ff */
[----:B------:R-:W-:-:S03]  /*96b0*/  SHF.L.U32 R3, R5, 0x1f, RZ ;  /* 0x0000001f05037819 */ /* 0x000fc600000006ff */
[----:B------:R-:W-:-:S04]  /*96c0*/  VIADD R0, R0, 0x28 ;  /* 0x0000002800007836 */ /* 0x000fc80000000000 */
[C---:B------:R-:W-:Y:S02]  /*96d0*/  IMAD R6, R17.reuse, 0x8, R0 ;  /* 0x0000000811067824 */ /* 0x040fe400078e0200 */
[----:B------:R-:W-:Y:S02]  /*96e0*/  VIADD R17, R17, 0x1 ;  /* 0x0000000111117836 */ /* 0x000fe40000000000 */
[----:B------:R-:W0:Y:S03]  /*96f0*/  SYNCS.PHASECHK.TRANS64.TRYWAIT P0, [R6+URZ], R3 ;  /* 0x00000003060075a7 */ /* 0x000e26000800017f */
[----:B------:R-:W-:-:S04]  /*9700*/  ISETP.NE.AND P1, PT, R17, 0x5, PT ;  /* 0x000000051100780c */ /* 0x000fc80003f25270 */
[----:B------:R-:W-:Y:S02]  /*9710*/  SEL R2, RZ, 0x1, P1 ;  /* 0x00000001ff027807 */ /* 0x000fe40000800000 */
[----:B------:R-:W-:Y:S02]  /*9720*/  SEL R17, R17, RZ, P1 ;  /* 0x000000ff11117207 */ /* 0x000fe40000800000 */
[----:B------:R-:W-:-:S03]  /*9730*/  LOP3.LUT R8, R5, R2, RZ, 0x3c, !PT ;  /* 0x0000000205087212 */ /* 0x000fc600078e3cff */
[----:B------:R-:W-:Y:S01]  /*9740*/  IMAD R7, R17, 0x8, R0 ;  /* 0x0000000811077824 */ /* 0x000fe200078e0200 */
[----:B------:R-:W-:Y:S01]  /*9750*/  SHF.L.U32 R4, R8, 0x1f, RZ ;  /* 0x0000001f08047819 */ /* 0x000fe200000006ff */
[----:B0-----:R-:W-:Y:S06]  /*9760*/  @!P0 BRA `(.L_x_191) ;  /* 0x0000000400088947 */ /* 0x001fec0003800000 */
.L_x_203:
[----:B------:R-:W1:Y:S01]  /*9770*/  SYNCS.PHASECHK.TRANS64.TRYWAIT P0, [R7+URZ], R4 ;  /* 0x00000004070075a7 */ /* 0x000e62000800017f */
[----:B------:R-:W-:-:S05]  /*9780*/  VIADD R2, R17, 0x1 ;  /* 0x0000000111027836 */ /* 0x000fca0000000000 */
[----:B------:R-:W-:-:S04]  /*9790*/  ISETP.NE.AND P1, PT, R2, 0x5, PT ;  /* 0x000000050200780c */ /* 0x000fc80003f25270 */
[----:B0-----:R-:W-:Y:S02]  /*97a0*/  SEL R3, RZ, 0x1, P1 ;  /* 0x00000001ff037807 */ /* 0x001fe40000800000 */
[----:B------:R-:W-:Y:S02]  /*97b0*/  SEL R9, R2, RZ, P1 ;  /* 0x000000ff02097207 */ /* 0x000fe40000800000 */
[----:B------:R-:W-:-:S03]  /*97c0*/  LOP3.LUT R8, R8, R3, RZ, 0x3c, !PT ;  /* 0x0000000308087212 */ /* 0x000fc600078e3cff */
[----:B------:R-:W-:Y:S01]  /*97d0*/  IMAD R10, R9, 0x8, R0 ;  /* 0x00000008090a7824 */ /* 0x000fe200078e0200 */
[----:B------:R-:W-:Y:S01]  /*97e0*/  SHF.L.U32 R5, R8, 0x1f, RZ ;  /* 0x0000001f08057819 */ /* 0x000fe200000006ff */
[----:B-1----:R-:W-:Y:S06]  /*97f0*/  @!P0 BRA `(.L_x_192) ;  /* 0x0000000000f88947 */ /* 0x002fec0003800000 */
.L_x_204:
[----:B------:R-:W1:Y:S01]  /*9800*/  SYNCS.PHASECHK.TRANS64.TRYWAIT P0, [R10+URZ], R5 ;  /* 0x000000050a0075a7 */ /* 0x000e62000800017f */
[----:B------:R-:W-:-:S05]  /*9810*/  VIADD R2, R9, 0x1 ;  /* 0x0000000109027836 */ /* 0x000fca0000000000 */
[----:B------:R-:W-:-:S04]  /*9820*/  ISETP.NE.AND P1, PT, R2, 0x5, PT ;  /* 0x000000050200780c */ /* 0x000fc80003f25270 */
[----:B------:R-:W-:Y:S02]  /*9830*/  SEL R3, RZ, 0x1, P1 ;  /* 0x00000001ff037807 */ /* 0x000fe40000800000 */
[----:B0-----:R-:W-:Y:S02]  /*9840*/  SEL R7, R2, RZ, P1 ;  /* 0x000000ff02077207 */ /* 0x001fe40000800000 */
[----:B------:R-:W-:-:S03]  /*9850*/  LOP3.LUT R9, R8, R3, RZ, 0x3c, !PT ;  /* 0x0000000308097212 */ /* 0x000fc600078e3cff */
[----:B------:R-:W-:Y:S01]  /*9860*/  IMAD R11, R7, 0x8, R0 ;  /* 0x00000008070b7824 */ /* 0x000fe200078e0200 */
[----:B------:R-:W-:Y:S01]  /*9870*/  SHF.L.U32 R6, R9, 0x1f, RZ ;  /* 0x0000001f09067819 */ /* 0x000fe200000006ff */
[----:B-1----:R-:W-:Y:S06]  /*9880*/  @!P0 BRA `(.L_x_193) ;  /* 0x0000000000e88947 */ /* 0x002fec0003800000 */
.L_x_205:
[----:B------:R-:W1:Y:S01]  /*9890*/  SYNCS.PHASECHK.TRANS64.TRYWAIT P0, [R11+URZ], R6 ;  /* 0x000000060b0075a7 */ /* 0x000e62000800017f */
[----:B------:R-:W-:-:S05]  /*98a0*/  VIADD R2, R7, 0x1 ;  /* 0x0000000107027836 */ /* 0x000fca0000000000 */
[----:B------:R-:W-:-:S04]  /*98b0*/  ISETP.NE.AND P1, PT, R2, 0x5, PT ;  /* 0x000000050200780c */ /* 0x000fc80003f25270 */
[----:B------:R-:W-:Y:S02]  /*98c0*/  SEL R4, RZ, 0x1, P1 ;  /* 0x00000001ff047807 */ /* 0x000fe40000800000 */
[----:B------:R-:W-:Y:S02]  /*98d0*/  SEL R3, R2, RZ, P1 ;  /* 0x000000ff02037207 */ /* 0x000fe40000800000 */
[----:B------:R-:W-:Y:S01]  /*98e0*/  LOP3.LUT R4, R9, R4, RZ, 0x3c, !PT ;  /* 0x0000000409047212 */ /* 0x000fe200078e3cff */
[----:B-1----:R-:W-:Y:S06]  /*98f0*/  @!P0 BRA `(.L_x_194) ;  /* 0x0000000000e08947 */ /* 0x002fec0003800000 */
.L_x_206:
[----:B------:R-:W-:Y:S01]  /*9900*/  IMAD R3, R3, 0x8, R0 ;  /* 0x0000000803037824 */ /* 0x000fe200078e0200 */
[----:B------:R-:W-:-:S07]  /*9910*/  SHF.L.U32 R0, R4, 0x1f, RZ ;  /* 0x0000001f04007819 */ /* 0x000fce00000006ff */
.L_x_195:
[----:B--2---:R2:W3:Y:S02]  /*9920*/  SYNCS.PHASECHK.TRANS64.TRYWAIT P0, [R3+URZ], R0 ;  /* 0x00000000030075a7 */ /* 0x0044e4000800017f */
[----:B---3--:R-:W-:Y:S05]  /*9930*/  @!P0 NANOSLEEP.SYNCS 0x989680 ;  /* 0x009896800000895d */ /* 0x008fea0003900000 */
[----:B------:R-:W3:Y:S02]  /*9940*/  @!P0 SYNCS.PHASECHK.TRANS64 P0, [R3+URZ], R0 ;  /* 0x00000000030085a7 */ /* 0x000ee4000800007f */
[----:B---3--:R-:W-:Y:S05]  /*9950*/  @!P0 BRA `(.L_x_195) ;  /* 0xfffffffc00f08947 */ /* 0x008fea000383ffff */
.L_x_189:
[----:B------:R-:W-:Y:S05]  /*9960*/  BSYNC B0 ;  /* 0x0000000000007941 */ /* 0x000fea0003800000 */
.L_x_188:
[----:B------:R-:W-:Y:S05]  /*9970*/  EXIT ;  /* 0x000000000000794d */ /* 0x000fea0003800000 */
.L_x_21:
[----:B-1----:R-:W-:-:S04]  /*9980*/  IMAD.U32 R13, RZ, RZ, UR6 ;  /* 0x00000006ff0d7e24 */ /* 0x002fc8000f8e00ff */
[----:B------:R1:W4:Y:S03]  /*9990*/  SYNCS.PHASECHK.TRANS64.TRYWAIT P0, [R13+URZ], R12 ;  /* 0x0000000c0d0075a7 */ /* 0x000326000800017f */
[----:B----4-:R-:W-:Y:S05]  /*99a0*/  @!P0 NANOSLEEP.SYNCS 0x989680 ;  /* 0x009896800000895d */ /* 0x010fea0003900000 */
[----:B------:R-:W4:Y:S02]  /*99b0*/  @!P0 SYNCS.PHASECHK.TRANS64 P0, [R13+URZ], R12 ;  /* 0x0000000c0d0085a7 */ /* 0x000f24000800007f */
[----:B----4-:R-:W-:Y:S05]  /*99c0*/  @!P0 BRA `(.L_x_21) ;  /* 0xfffffffc00ec8947 */ /* 0x010fea000383ffff */
[----:B------:R-:W-:Y:S05]  /*99d0*/  BRA `(.L_x_20) ;  /* 0xffffff7c00907947 */ /* 0x000fea000383ffff */
.L_x_27:
[----:B-1----:R-:W-:-:S04]  /*99e0*/  IMAD.U32 R15, RZ, RZ, UR13 ;  /* 0x0000000dff0f7e24 */ /* 0x002fc8000f8e00ff */
[----:B------:R1:W4:Y:S03]  /*99f0*/  SYNCS.PHASECHK.TRANS64.TRYWAIT P0, [R15+URZ], R14 ;  /* 0x0000000e0f0075a7 */ /* 0x000326000800017f */
[----:B----4-:R-:W-:Y:S05]  /*9a00*/  @!P0 NANOSLEEP.SYNCS 0x989680 ;  /* 0x009896800000895d */ /* 0x010fea0003900000 */
[----:B------:R-:W4:Y:S02]  /*9a10*/  @!P0 SYNCS.PHASECHK.TRANS64 P0, [R15+URZ], R14 ;  /* 0x0000000e0f0085a7 */ /* 0x000f24000800007f */
[----:B----4-:R-:W-:Y:S05]  /*9a20*/  @!P0 BRA `(.L_x_27) ;  /* 0xfffffffc00ec8947 */ /* 0x010fea000383ffff */
[----:B------:R-:W-:Y:S05]  /*9a30*/  BRA `(.L_x_26) ;  /* 0xffffff8800447947 */ /* 0x000fea000383ffff */
.L_x_176:
[----:B------:R-:W-:Y:S01]  /*9a40*/  BSSY B1, `(.L_x_196) ;  /* 0x0000006000017945 */ /* 0x000fe20003800000 */
[----:B------:R-:W-:-:S07]  /*9a50*/  IMAD.MOV.U32 R7, RZ, RZ, -0x1 ;  /* 0xffffffffff077424 */ /* 0x000fce00078e00ff */
[----:B------:R-:W-:Y:S05]  /*9a60*/  WARPSYNC.COLLECTIVE R7, `(.L_x_197) ;  /* 0x00000000070c7348 */ /* 0x000fea0003c00000 */
[----:B------:R-:W-:Y:S02]  /*9a70*/  ELECT P0, UR62, PT ;  /* 0x00000000003e782f */ /* 0x000fe40003800000 */
[----:B------:R-:W-:Y:S01]  /*9a80*/  MOV R7, UR62 ;  /* 0x0000003e00077c02 */ /* 0x000fe20008000f00 */
[----:B------:R-:W-:Y:S10]  /*9a90*/  ENDCOLLECTIVE ;  /* 0x000000000000791b */ /* 0x000ff40003800000 */
.L_x_197:
[----:B------:R-:W-:Y:S05]  /*9aa0*/  BSYNC B1 ;  /* 0x0000000000017941 */ /* 0x000fea0003800000 */
.L_x_196:
[----:B------:R-:W-:Y:S05]  /*9ab0*/  BRA `(.L_x_198) ;  /* 0xfffffff0001c7947 */ /* 0x000fea000383ffff */
.L_x_179:
[----:B0-----:R0:W1:Y:S02]  /*9ac0*/  SYNCS.PHASECHK.TRANS64.TRYWAIT P0, [R21+URZ+0x28], R8 ;  /* 0x00002808150075a7 */ /* 0x001064000800017f */
[----:B-1----:R-:W-:Y:S05]  /*9ad0*/  @!P0 NANOSLEEP.SYNCS 0x989680 ;  /* 0x009896800000895d */ /* 0x002fea0003900000 */
[----:B------:R-:W1:Y:S02]  /*9ae0*/  @!P0 SYNCS.PHASECHK.TRANS64 P0, [R21+URZ+0x28], R8 ;  /* 0x00002808150085a7 */ /* 0x000e64000800007f */
[----:B-1----:R-:W-:Y:S05]  /*9af0*/  @!P0 BRA `(.L_x_179) ;  /* 0xfffffffc00f08947 */ /* 0x002fea000383ffff */
[----:B------:R-:W-:Y:S05]  /*9b00*/  BRA `(.L_x_199) ;  /* 0xfffffff000547947 */ /* 0x000fea000383ffff */
.L_x_187:
[----:B------:R-:W-:Y:S01]  /*9b10*/  BSSY B0, `(.L_x_200) ;  /* 0x0000006000007945 */ /* 0x000fe20003800000 */
[----:B------:R-:W-:-:S07]  /*9b20*/  IMAD.MOV.U32 R7, RZ, RZ, -0x1 ;  /* 0xffffffffff077424 */ /* 0x000fce00078e00ff */
[----:B------:R-:W-:Y:S05]  /*9b30*/  WARPSYNC.COLLECTIVE R7, `(.L_x_201) ;  /* 0x00000000070c7348 */ /* 0x000fea0003c00000 */
[----:B------:R-:W-:Y:S02]  /*9b40*/  ELECT P0, UR62, PT ;  /* 0x00000000003e782f */ /* 0x000fe40003800000 */
[----:B------:R-:W-:Y:S01]  /*9b50*/  MOV R7, UR62 ;  /* 0x0000003e00077c02 */ /* 0x000fe20008000f00 */
[----:B------:R-:W-:Y:S10]  /*9b60*/  ENDCOLLECTIVE ;  /* 0x000000000000791b */ /* 0x000ff40003800000 */
.L_x_201:
[----:B------:R-:W-:Y:S05]  /*9b70*/  BSYNC B0 ;  /* 0x0000000000007941 */ /* 0x000fea0003800000 */
.L_x_200:
[----:B------:R-:W-:Y:S05]  /*9b80*/  BRA `(.L_x_202) ;  /* 0xfffffff800a47947 */ /* 0x000fea000383ffff */
.L_x_191:
[----:B0-----:R0:W1:Y:S02]  /*9b90*/  SYNCS.PHASECHK.TRANS64.TRYWAIT P0, [R6+URZ], R3 ;  /* 0x00000003060075a7 */ /* 0x001064000800017f */
[----:B-1----:R-:W-:Y:S05]  /*9ba0*/  @!P0 NANOSLEEP.SYNCS 0x989680 ;  /* 0x009896800000895d */ /* 0x002fea0003900000 */
[----:B------:R-:W1:Y:S02]  /*9bb0*/  @!P0 SYNCS.PHASECHK.TRANS64 P0, [R6+URZ], R3 ;  /* 0x00000003060085a7 */ /* 0x000e64000800007f */
[----:B-1----:R-:W-:Y:S05]  /*9bc0*/  @!P0 BRA `(.L_x_191) ;  /* 0xfffffffc00f08947 */ /* 0x002fea000383ffff */
[----:B------:R-:W-:Y:S05]  /*9bd0*/  BRA `(.L_x_203) ;  /* 0xfffffff800e47947 */ /* 0x000fea000383ffff */
.L_x_192:
[----:B0-----:R0:W1:Y:S02]  /*9be0*/  SYNCS.PHASECHK.TRANS64.TRYWAIT P0, [R7+URZ], R4 ;  /* 0x00000004070075a7 */ /* 0x001064000800017f */
[----:B-1----:R-:W-:Y:S05]  /*9bf0*/  @!P0 NANOSLEEP.SYNCS 0x989680 ;  /* 0x009896800000895d */ /* 0x002fea0003900000 */
[----:B------:R-:W1:Y:S02]  /*9c00*/  @!P0 SYNCS.PHASECHK.TRANS64 P0, [R7+URZ], R4 ;  /* 0x00000004070085a7 */ /* 0x000e64000800007f */
[----:B-1----:R-:W-:Y:S05]  /*9c10*/  @!P0 BRA `(.L_x_192) ;  /* 0xfffffffc00f08947 */ /* 0x002fea000383ffff */
[----:B------:R-:W-:Y:S05]  /*9c20*/  BRA `(.L_x_204) ;  /* 0xfffffff800f47947 */ /* 0x000fea000383ffff */
.L_x_193:
[----:B0-----:R0:W1:Y:S02]  /*9c30*/  SYNCS.PHASECHK.TRANS64.TRYWAIT P0, [R10+URZ], R5 ;  /* 0x000000050a0075a7 */ /* 0x001064000800017f */
[----:B-1----:R-:W-:Y:S05]  /*9c40*/  @!P0 NANOSLEEP.SYNCS 0x989680 ;  /* 0x009896800000895d */ /* 0x002fea0003900000 */
[----:B------:R-:W1:Y:S02]  /*9c50*/  @!P0 SYNCS.PHASECHK.TRANS64 P0, [R10+URZ], R5 ;  /* 0x000000050a0085a7 */ /* 0x000e64000800007f */
[----:B-1----:R-:W-:Y:S05]  /*9c60*/  @!P0 BRA `(.L_x_193) ;  /* 0xfffffffc00f08947 */ /* 0x002fea000383ffff */
[----:B------:R-:W-:Y:S05]  /*9c70*/  BRA `(.L_x_205) ;  /* 0xfffffffc00047947 */ /* 0x000fea000383ffff */
.L_x_194:
[----:B-1----:R1:W2:Y:S02]  /*9c80*/  SYNCS.PHASECHK.TRANS64.TRYWAIT P0, [R11+URZ], R6 ;  /* 0x000000060b0075a7 */ /* 0x0022a4000800017f */
[----:B--2---:R-:W-:Y:S05]  /*9c90*/  @!P0 NANOSLEEP.SYNCS 0x989680 ;  /* 0x009896800000895d */ /* 0x004fea0003900000 */
[----:B------:R-:W2:Y:S02]  /*9ca0*/  @!P0 SYNCS.PHASECHK.TRANS64 P0, [R11+URZ], R6 ;  /* 0x000000060b0085a7 */ /* 0x000ea4000800007f */
[----:B--2---:R-:W-:Y:S05]  /*9cb0*/  @!P0 BRA `(.L_x_194) ;  /* 0xfffffffc00f08947 */ /* 0x004fea000383ffff */
[----:B------:R-:W-:Y:S05]  /*9cc0*/  BRA `(.L_x_206) ;  /* 0xfffffffc000c7947 */ /* 0x000fea000383ffff */
.L_x_207:
[----:B------:R-:W-:-:S00]  /*9cd0*/  BRA `(.L_x_207) ;  /* 0xfffffffc00fc7947 */ /* 0x000fc0000383ffff */
[----:B------:R-:W-:-:S00]  /*9ce0*/  NOP ;  /* 0x0000000000007918 */ /* 0x000fc00000000000 */
        /* <DEDUP_REMOVED lines=9> */
.L_x_208:


//--------------------- .nv.shared._ZN7cutlass13device_kernelINS_4gemm6kernel13GemmUniversalIN4cute5tupleIJiiiiEEENS1_10collective13CollectiveMmaINS1_37MainloopSm90TmaGmmaWarpSpecializedFP8ILi5ENS5_IJNS4_1CILi2EEENSA_ILi1EEESC_EEENS1_35KernelTmaWarpSpecializedCooperativeEEENS5_IJNSA_ILi256EEENSA_ILi64EEENSA_ILi128EEEEEENS_12float_e5m2_tENS5_IJlSC_lEEESK_SL_NS4_8TiledMMAINS4_8MMA_AtomIJNS4_4SM904GMMA30MMA_64x64x32_F32E5M2E5M2_SS_TNILNSP_7ScaleInE1ELSR_1EEEEEENS4_6LayoutISD_NS5_IJSC_NSA_ILi0EEESV_EEEEENS5_IJNS4_10UnderscoreESY_SY_EEEEENS4_13SM90_TMA_LOADENS4_14ComposedLayoutINS4_7SwizzleILi3ELi4ELi3EEENS4_18smem_ptr_flag_bitsILi8EEENSU_INS5_IJNSA_ILi8EEESI_EEENS5_IJSI_SC_EEEEEEEvNS4_8identityENS4_23SM90_TMA_LOAD_MULTICASTES1B_vS1C_EENS_8epilogue10collective6detail29Sm90TmaWarpSpecializedAdapterINS1G_15DefaultEpilogueISK_SL_SL_NS1F_6thread17LinearCombinationISK_Li1EffLNS1K_9ScaleType4KindE0ELNS_15FloatRoundStyleE2ESK_EENS1_15EpilogueDefaultEEEEEvvEEEEvNT_6ParamsE --------------------------
	.section	.nv.shared._ZN7cutlass13device_kernelINS_4gemm6kernel13GemmUniversalIN4cute5tupleIJiiiiEEENS1_10collective13CollectiveMmaINS1_37MainloopSm90TmaGmmaWarpSpecializedFP8ILi5ENS5_IJNS4_1CILi2EEENSA_ILi1EEESC_EEENS1_35KernelTmaWarpSpecializedCooperativeEEENS5_IJNSA_ILi256EEENSA_ILi64EEENSA_ILi128EEEEEENS_12float_e5m2_tENS5_IJlSC_lEEESK_SL_NS4_8TiledMMAINS4_8MMA_AtomIJNS4_4SM904GMMA30MMA_64x64x32_F32E5M2E5M2_SS_TNILNSP_7ScaleInE1ELSR_1EEEEEENS4_6LayoutISD_NS5_IJSC_NSA_ILi0EEESV_EEEEENS5_IJNS4_10UnderscoreESY_SY_EEEEENS4_13SM90_TMA_LOADENS4_14ComposedLayoutINS4_7SwizzleILi3ELi4ELi3EEENS4_18smem_ptr_flag_bitsILi8EEENSU_INS5_IJNSA_ILi8EEESI_EEENS5_IJSI_SC_EEEEEEEvNS4_8identityENS4_23SM90_TMA_LOAD_MULTICASTES1B_vS1C_EENS_8epilogue10collective6detail29Sm90TmaWarpSpecializedAdapterINS1G_15DefaultEpilogueISK_SL_SL_NS1F_6thread17LinearCombinationISK_Li1EffLNS1K_9ScaleType4KindE0ELNS_15FloatRoundStyleE2ESK_EENS1_15EpilogueDefaultEEEEEvvEEEEvNT_6ParamsE,"aw",@nobits
	.sectionflags	@""
	.align	16
	.zero		1024


//--------------------- .nv.shared.reserved.0     --------------------------
	.section	.nv.shared.reserved.0,"aw",@nobits
	.weak		__nv_reservedSMEM_offset_0_alias
	.size		__nv_reservedSMEM_offset_0_alias, 0, 0
	.other		__nv_reservedSMEM_offset_0_alias,@"STO_CUDA_RESERVED_SHARED STV_DEFAULT"
__nv_reservedSMEM_offset_0_alias:
	.zero		0


//--------------------- .nv.global                --------------------------
	.section	.nv.global,"aw",@nobits
.nv.global:
	.type		_ZN39_INTERNAL_75d03f18_4_k_cu_7d0a4938_56574cute1_E,@object
	.size		_ZN39_INTERNAL_75d03f18_4_k_cu_7d0a4938_56574cute1_E,(_ZN39_INTERNAL_75d03f18_4_k_cu_7d0a4938_56574cuda3std3__45__cpo6cbeginE - _ZN39_INTERNAL_75d03f18_4_k_cu_7d0a4938_56574cute1_E)
_ZN39_INTERNAL_75d03f18_4_k_cu_7d0a4938_56574cute1_E:
	.zero		1
	.type		_ZN39_INTERNAL_75d03f18_4_k_cu_7d0a4938_56574cuda3std3__45__cpo6cbeginE,@object
	.size		_ZN39_INTERNAL_75d03f18_4_k_cu_7d0a4938_56574cuda3std3__45__cpo6cbeginE,(_ZN39_INTERNAL_75d03f18_4_k_cu_7d0a4938_56574cuda3std3__48in_placeE - _ZN39_INTERNAL_75d03f18_4_k_cu_7d0a4938_56574cuda3std3__45__cpo6cbeginE)
_ZN39_INTERNAL_75d03f18_4_k_cu_7d0a4938_56574cuda3std3__45__cpo6cbeginE:
	.zero		1
	.type		_ZN39_INTERNAL_75d03f18_4_k_cu_7d0a4938_56574cuda3std3__48in_placeE,@object
	.size		_ZN39_INTERNAL_75d03f18_4_k_cu_7d0a4938_56574cuda3std3__48in_placeE,(_ZN39_INTERNAL_75d03f18_4_k_cu_7d0a4938_56574cuda3std6ranges3__45__cpo9iter_moveE - _ZN39_INTERNAL_75d03f18_4_k_cu_7d0a4938_56574cuda3std3__48in_placeE)
_ZN39_INTERNAL_75d03f18_4_k_cu_7d0a4938_56574cuda3std3__48in_placeE:
	.zero		1
	.type		_ZN39_INTERNAL_75d03f18_4_k_cu_7d0a4938_56574cuda3std6ranges3__45__cpo9iter_moveE,@object
	.size		_ZN39_INTERNAL_75d03f18_4_k_cu_7d0a4938_56574cuda3std6ranges3__45__cpo9iter_moveE,(_ZN39_INTERNAL_75d03f18_4_k_cu_7d0a4938_56574cuda3std3__45__cpo5beginE - _ZN39_INTERNAL_75d03f18_4_k_cu_7d0a4938_56574cuda3std6ranges3__45__cpo9iter_moveE)
_ZN39_INTERNAL_75d03f18_4_k_cu_7d0a4938_56574cuda3std6ranges3__45__cpo9iter_moveE:
	.zero		1
	.type		_ZN39_INTERNAL_75d03f18_4_k_cu_7d0a4938_56574cuda3std3__45__cpo5beginE,@object
	.size		_ZN39_INTERNAL_75d03f18_4_k_cu_7d0a4938_56574cuda3std3__45__cpo5beginE,(_ZN39_INTERNAL_75d03f18_4_k_cu_7d0a4938_56574cuda3std3__441_GLOBAL__N__75d03f18_4_k_cu_7d0a4938_56576ignoreE - _ZN39_INTERNAL_75d03f18_4_k_cu_7d0a4938_56574cuda3std3__45__cpo5beginE)
_ZN39_INTERNAL_75d03f18_4_k_cu_7d0a4938_56574cuda3std3__45__cpo5beginE:
	.zero		1
	.type		_ZN39_INTERNAL_75d03f18_4_k_cu_7d0a4938_56574cuda3std3__441_GLOBAL__N__75d03f18_4_k_cu_7d0a4938_56576ignoreE,@object
	.size		_ZN39_INTERNAL_75d03f18_4_k_cu_7d0a4938_56574cuda3std3__441_GLOBAL__N__75d03f18_4_k_cu_7d0a4938_56576ignoreE,(_ZN39_INTERNAL_75d03f18_4_k_cu_7d0a4938_56574cute7productE - _ZN39_INTERNAL_75d03f18_4_k_cu_7d0a4938_56574cuda3std3__441_GLOBAL__N__75d03f18_4_k_cu_7d0a4938_56576ignoreE)
_ZN39_INTERNAL_75d03f18_4_k_cu_7d0a4938_56574cuda3std3__441_GLOBAL__N__75d03f18_4_k_cu_7d0a4938_56576ignoreE:
	.zero		1
	.type		_ZN39_INTERNAL_75d03f18_4_k_cu_7d0a4938_56574cute7productE,@object
	.size		_ZN39_INTERNAL_75d03f18_4_k_cu_7d0a4938_56574cute7productE,(_ZN39_INTERNAL_75d03f18_4_k_cu_7d0a4938_56574cuda3std3__45__cpo3endE - _ZN39_INTERNAL_75d03f18_4_k_cu_7d0a4938_56574cute7productE)
_ZN39_INTERNAL_75d03f18_4_k_cu_7d0a4938_56574cute7productE:
	.zero		1
	.type		_ZN39_INTERNAL_75d03f18_4_k_cu_7d0a4938_56574cuda3std3__45__cpo3endE,@object
	.size		_ZN39_INTERNAL_75d03f18_4_k_cu_7d0a4938_56574cuda3std3__45__cpo3endE,(_ZN39_INTERNAL_75d03f18_4_k_cu_7d0a4938_56574cuda3std3__419piecewise_constructE - _ZN39_INTERNAL_75d03f18_4_k_cu_7d0a4938_56574cuda3std3__45__cpo3endE)
_ZN39_INTERNAL_75d03f18_4_k_cu_7d0a4938_56574cuda3std3__45__cpo3endE:
	.zero		1
	.type		_ZN39_INTERNAL_75d03f18_4_k_cu_7d0a4938_56574cuda3std3__419piecewise_constructE,@object
	.size		_ZN39_INTERNAL_75d03f18_4_k_cu_7d0a4938_56574cuda3std3__419piecewise_constructE,(_ZN39_INTERNAL_75d03f18_4_k_cu_7d0a4938_56574cuda3std3__45__cpo4cendE - _ZN39_INTERNAL_75d03f18_4_k_cu_7d0a4938_56574cuda3std3__419piecewise_constructE)
_ZN39_INTERNAL_75d03f18_4_k_cu_7d0a4938_56574cuda3std3__419piecewise_constructE:
	.zero		1
	.type		_ZN39_INTERNAL_75d03f18_4_k_cu_7d0a4938_56574cuda3std3__45__cpo4cendE,@object
	.size		_ZN39_INTERNAL_75d03f18_4_k_cu_7d0a4938_56574cuda3std3__45__cpo4cendE,(_ZN39_INTERNAL_75d03f18_4_k_cu_7d0a4938_56574cuda3std6ranges3__45__cpo4swapE - _ZN39_INTERNAL_75d03f18_4_k_cu_7d0a4938_56574cuda3std3__45__cpo4cendE)
_ZN39_INTERNAL_75d03f18_4_k_cu_7d0a4938_56574cuda3std3__45__cpo4cendE:
	.zero		1
	.type		_ZN39_INTERNAL_75d03f18_4_k_cu_7d0a4938_56574cuda3std6ranges3__45__cpo4swapE,@object
	.size		_ZN39_INTERNAL_75d03f18_4_k_cu_7d0a4938_56574cuda3std6ranges3__45__cpo4swapE,(.L_7 - _ZN39_INTERNAL_75d03f18_4_k_cu_7d0a4938_56574cuda3std6ranges3__45__cpo4swapE)
_ZN39_INTERNAL_75d03f18_4_k_cu_7d0a4938_56574cuda3std6ranges3__45__cpo4swapE:
	.zero		1
.L_7:


//--------------------- .nv.constant0._ZN7cutlass13device_kernelINS_4gemm6kernel13GemmUniversalIN4cute5tupleIJiiiiEEENS1_10collective13CollectiveMmaINS1_37MainloopSm90TmaGmmaWarpSpecializedFP8ILi5ENS5_IJNS4_1CILi2EEENSA_ILi1EEESC_EEENS1_35KernelTmaWarpSpecializedCooperativeEEENS5_IJNSA_ILi256EEENSA_ILi64EEENSA_ILi128EEEEEENS_12float_e5m2_tENS5_IJlSC_lEEESK_SL_NS4_8TiledMMAINS4_8MMA_AtomIJNS4_4SM904GMMA30MMA_64x64x32_F32E5M2E5M2_SS_TNILNSP_7ScaleInE1ELSR_1EEEEEENS4_6LayoutISD_NS5_IJSC_NSA_ILi0EEESV_EEEEENS5_IJNS4_10UnderscoreESY_SY_EEEEENS4_13SM90_TMA_LOADENS4_14ComposedLayoutINS4_7SwizzleILi3ELi4ELi3EEENS4_18smem_ptr_flag_bitsILi8EEENSU_INS5_IJNSA_ILi8EEESI_EEENS5_IJSI_SC_EEEEEEEvNS4_8identityENS4_23SM90_TMA_LOAD_MULTICASTES1B_vS1C_EENS_8epilogue10collective6detail29Sm90TmaWarpSpecializedAdapterINS1G_15DefaultEpilogueISK_SL_SL_NS1F_6thread17LinearCombinationISK_Li1EffLNS1K_9ScaleType4KindE0ELNS_15FloatRoundStyleE2ESK_EENS1_15EpilogueDefaultEEEEEvvEEEEvNT_6ParamsE --------------------------
	.section	.nv.constant0._ZN7cutlass13device_kernelINS_4gemm6kernel13GemmUniversalIN4cute5tupleIJiiiiEEENS1_10collective13CollectiveMmaINS1_37MainloopSm90TmaGmmaWarpSpecializedFP8ILi5ENS5_IJNS4_1CILi2EEENSA_ILi1EEESC_EEENS1_35KernelTmaWarpSpecializedCooperativeEEENS5_IJNSA_ILi256EEENSA_ILi64EEENSA_ILi128EEEEEENS_12float_e5m2_tENS5_IJlSC_lEEESK_SL_NS4_8TiledMMAINS4_8MMA_AtomIJNS4_4SM904GMMA30MMA_64x64x32_F32E5M2E5M2_SS_TNILNSP_7ScaleInE1ELSR_1EEEEEENS4_6LayoutISD_NS5_IJSC_NSA_ILi0EEESV_EEEEENS5_IJNS4_10UnderscoreESY_SY_EEEEENS4_13SM90_TMA_LOADENS4_14ComposedLayoutINS4_7SwizzleILi3ELi4ELi3EEENS4_18smem_ptr_flag_bitsILi8EEENSU_INS5_IJNSA_ILi8EEESI_EEENS5_IJSI_SC_EEEEEEEvNS4_8identityENS4_23SM90_TMA_LOAD_MULTICASTES1B_vS1C_EENS_8epilogue10collective6detail29Sm90TmaWarpSpecializedAdapterINS1G_15DefaultEpilogueISK_SL_SL_NS1F_6thread17LinearCombinationISK_Li1EffLNS1K_9ScaleType4KindE0ELNS_15FloatRoundStyleE2ESK_EENS1_15EpilogueDefaultEEEEEvvEEEEvNT_6ParamsE,"a",@progbits
	.sectionflags	@""
	.align	4
.nv.constant0._ZN7cutlass13device_kernelINS_4gemm6kernel13GemmUniversalIN4cute5tupleIJiiiiEEENS1_10collective13CollectiveMmaINS1_37MainloopSm90TmaGmmaWarpSpecializedFP8ILi5ENS5_IJNS4_1CILi2EEENSA_ILi1EEESC_EEENS1_35KernelTmaWarpSpecializedCooperativeEEENS5_IJNSA_ILi256EEENSA_ILi64EEENSA_ILi128EEEEEENS_12float_e5m2_tENS5_IJlSC_lEEESK_SL_NS4_8TiledMMAINS4_8MMA_AtomIJNS4_4SM904GMMA30MMA_64x64x32_F32E5M2E5M2_SS_TNILNSP_7ScaleInE1ELSR_1EEEEEENS4_6LayoutISD_NS5_IJSC_NSA_ILi0EEESV_EEEEENS5_IJNS4_10UnderscoreESY_SY_EEEEENS4_13SM90_TMA_LOADENS4_14ComposedLayoutINS4_7SwizzleILi3ELi4ELi3EEENS4_18smem_ptr_flag_bitsILi8EEENSU_INS5_IJNSA_ILi8EEESI_EEENS5_IJSI_SC_EEEEEEEvNS4_8identityENS4_23SM90_TMA_LOAD_MULTICASTES1B_vS1C_EENS_8epilogue10collective6detail29Sm90TmaWarpSpecializedAdapterINS1G_15DefaultEpilogueISK_SL_SL_NS1F_6thread17LinearCombinationISK_Li1EffLNS1K_9ScaleType4KindE0ELNS_15FloatRoundStyleE2ESK_EENS1_15EpilogueDefaultEEEEEvvEEEEvNT_6ParamsE:
	.zero		1664


//--------------------- SYMBOLS --------------------------

	.type		.nv.reservedSmem.offset0,@object
	.size		.nv.reservedSmem.offset0,0x4
